//
// Generated by NVIDIA NVVM Compiler
//
// Compiler Build ID: CL-36424714
// Cuda compilation tools, release 13.0, V13.0.88
// Based on NVVM 20.0.0
//

.version 9.0
.target sm_100
.address_size 64

	// .globl	_Z14atomicShareAddPiS_i
// _ZZ14atomicShareAddPiS_iE4smem has been demoted

.visible .entry _Z14atomicShareAddPiS_i(
	.param .u64 .ptr .align 1 _Z14atomicShareAddPiS_i_param_0,
	.param .u64 .ptr .align 1 _Z14atomicShareAddPiS_i_param_1,
	.param .u32 _Z14atomicShareAddPiS_i_param_2
)
{
	.reg .pred 	%p<15>;
	.reg .b32 	%r<137>;
	.reg .b64 	%rd<45>;
	// demoted variable
	.shared .align 4 .b8 _ZZ14atomicShareAddPiS_iE4smem[512];
	ld.param.u64 	%rd3, [_Z14atomicShareAddPiS_i_param_0];
	ld.param.u64 	%rd4, [_Z14atomicShareAddPiS_i_param_1];
	ld.param.u32 	%r42, [_Z14atomicShareAddPiS_i_param_2];
	cvta.to.global.u64 	%rd1, %rd3;
	cvta.to.global.u64 	%rd2, %rd4;
	mov.u32 	%r1, %ctaid.x;
	mov.u32 	%r2, %tid.x;
	mov.u32 	%r136, %ntid.x;
	mad.lo.s32 	%r125, %r1, %r136, %r2;
	shl.b32 	%r43, %r2, 2;
	mov.u32 	%r44, _ZZ14atomicShareAddPiS_iE4smem;
	add.s32 	%r5, %r44, %r43;
	mov.b32 	%r45, 0;
	st.shared.u32 	[%r5], %r45;
	setp.ne.s32 	%p1, %r1, 0;
	@%p1 bra 	$L__BB0_2;
	mul.wide.u32 	%rd5, %r2, 4;
	add.s64 	%rd6, %rd2, %rd5;
	mov.b32 	%r46, 0;
	st.global.u32 	[%rd6], %r46;
$L__BB0_2:
	setp.lt.s32 	%p2, %r42, -16383;
	@%p2 bra 	$L__BB0_16;
	shr.s32 	%r49, %r42, 31;
	shr.u32 	%r50, %r49, 18;
	add.s32 	%r51, %r42, %r50;
	shr.s32 	%r52, %r51, 14;
	mov.u32 	%r53, %nctaid.x;
	mul.lo.s32 	%r6, %r136, %r53;
	add.s32 	%r7, %r52, 1;
	and.b32  	%r8, %r7, 15;
	setp.lt.u32 	%p3, %r52, 15;
	mov.b32 	%r135, 0;
	@%p3 bra 	$L__BB0_6;
	shl.b32 	%r9, %r6, 4;
	and.b32  	%r55, %r7, -16;
	neg.s32 	%r120, %r55;
	mov.b32 	%r135, 0;
	mul.wide.s32 	%rd9, %r6, 4;
$L__BB0_5:
	.pragma "nounroll";
	mul.wide.s32 	%rd7, %r125, 4;
	add.s64 	%rd8, %rd1, %rd7;
	ld.global.u32 	%r56, [%rd8];
	add.s32 	%r57, %r135, %r56;
	add.s64 	%rd10, %rd8, %rd9;
	ld.global.u32 	%r58, [%rd10];
	add.s32 	%r59, %r57, %r58;
	add.s64 	%rd11, %rd10, %rd9;
	ld.global.u32 	%r60, [%rd11];
	add.s32 	%r61, %r59, %r60;
	add.s64 	%rd12, %rd11, %rd9;
	ld.global.u32 	%r62, [%rd12];
	add.s32 	%r63, %r61, %r62;
	add.s64 	%rd13, %rd12, %rd9;
	ld.global.u32 	%r64, [%rd13];
	add.s32 	%r65, %r63, %r64;
	add.s64 	%rd14, %rd13, %rd9;
	ld.global.u32 	%r66, [%rd14];
	add.s32 	%r67, %r65, %r66;
	add.s64 	%rd15, %rd14, %rd9;
	ld.global.u32 	%r68, [%rd15];
	add.s32 	%r69, %r67, %r68;
	add.s64 	%rd16, %rd15, %rd9;
	ld.global.u32 	%r70, [%rd16];
	add.s32 	%r71, %r69, %r70;
	add.s64 	%rd17, %rd16, %rd9;
	ld.global.u32 	%r72, [%rd17];
	add.s32 	%r73, %r71, %r72;
	add.s64 	%rd18, %rd17, %rd9;
	ld.global.u32 	%r74, [%rd18];
	add.s32 	%r75, %r73, %r74;
	add.s64 	%rd19, %rd18, %rd9;
	ld.global.u32 	%r76, [%rd19];
	add.s32 	%r77, %r75, %r76;
	add.s64 	%rd20, %rd19, %rd9;
	ld.global.u32 	%r78, [%rd20];
	add.s32 	%r79, %r77, %r78;
	add.s64 	%rd21, %rd20, %rd9;
	ld.global.u32 	%r80, [%rd21];
	add.s32 	%r81, %r79, %r80;
	add.s64 	%rd22, %rd21, %rd9;
	ld.global.u32 	%r82, [%rd22];
	add.s32 	%r83, %r81, %r82;
	add.s64 	%rd23, %rd22, %rd9;
	ld.global.u32 	%r84, [%rd23];
	add.s32 	%r85, %r83, %r84;
	add.s64 	%rd24, %rd23, %rd9;
	ld.global.u32 	%r86, [%rd24];
	add.s32 	%r135, %r85, %r86;
	add.s32 	%r125, %r125, %r9;
	add.s32 	%r120, %r120, 16;
	setp.ne.s32 	%p4, %r120, 0;
	@%p4 bra 	$L__BB0_5;
$L__BB0_6:
	setp.eq.s32 	%p5, %r8, 0;
	@%p5 bra 	$L__BB0_15;
	and.b32  	%r20, %r7, 7;
	setp.lt.u32 	%p6, %r8, 8;
	@%p6 bra 	$L__BB0_9;
	mul.wide.s32 	%rd25, %r125, 4;
	add.s64 	%rd26, %rd1, %rd25;
	ld.global.u32 	%r88, [%rd26];
	add.s32 	%r89, %r135, %r88;
	mul.wide.s32 	%rd27, %r6, 4;
	add.s64 	%rd28, %rd26, %rd27;
	ld.global.u32 	%r90, [%rd28];
	add.s32 	%r91, %r89, %r90;
	add.s64 	%rd29, %rd28, %rd27;
	ld.global.u32 	%r92, [%rd29];
	add.s32 	%r93, %r91, %r92;
	add.s64 	%rd30, %rd29, %rd27;
	ld.global.u32 	%r94, [%rd30];
	add.s32 	%r95, %r93, %r94;
	add.s64 	%rd31, %rd30, %rd27;
	ld.global.u32 	%r96, [%rd31];
	add.s32 	%r97, %r95, %r96;
	add.s64 	%rd32, %rd31, %rd27;
	ld.global.u32 	%r98, [%rd32];
	add.s32 	%r99, %r97, %r98;
	add.s64 	%rd33, %rd32, %rd27;
	ld.global.u32 	%r100, [%rd33];
	add.s32 	%r101, %r99, %r100;
	add.s64 	%rd34, %rd33, %rd27;
	ld.global.u32 	%r102, [%rd34];
	add.s32 	%r135, %r101, %r102;
	shl.b32 	%r103, %r6, 3;
	add.s32 	%r125, %r103, %r125;
$L__BB0_9:
	setp.eq.s32 	%p7, %r20, 0;
	@%p7 bra 	$L__BB0_15;
	and.b32  	%r26, %r7, 3;
	setp.lt.u32 	%p8, %r20, 4;
	@%p8 bra 	$L__BB0_12;
	mul.wide.s32 	%rd35, %r125, 4;
	add.s64 	%rd36, %rd1, %rd35;
	ld.global.u32 	%r105, [%rd36];
	add.s32 	%r106, %r135, %r105;
	mul.wide.s32 	%rd37, %r6, 4;
	add.s64 	%rd38, %rd36, %rd37;
	ld.global.u32 	%r107, [%rd38];
	add.s32 	%r108, %r106, %r107;
	add.s64 	%rd39, %rd38, %rd37;
	ld.global.u32 	%r109, [%rd39];
	add.s32 	%r110, %r108, %r109;
	add.s64 	%rd40, %rd39, %rd37;
	ld.global.u32 	%r111, [%rd40];
	add.s32 	%r135, %r110, %r111;
	shl.b32 	%r112, %r6, 2;
	add.s32 	%r125, %r112, %r125;
$L__BB0_12:
	setp.eq.s32 	%p9, %r26, 0;
	@%p9 bra 	$L__BB0_15;
	neg.s32 	%r132, %r26;
$L__BB0_14:
	.pragma "nounroll";
	mul.wide.s32 	%rd41, %r125, 4;
	add.s64 	%rd42, %rd1, %rd41;
	ld.global.u32 	%r113, [%rd42];
	add.s32 	%r135, %r135, %r113;
	add.s32 	%r125, %r125, %r6;
	add.s32 	%r132, %r132, 1;
	setp.ne.s32 	%p10, %r132, 0;
	@%p10 bra 	$L__BB0_14;
$L__BB0_15:
	st.shared.u32 	[%r5], %r135;
$L__BB0_16:
	bar.sync 	0;
	setp.lt.u32 	%p11, %r136, 2;
	@%p11 bra 	$L__BB0_20;
$L__BB0_17:
	shr.u32 	%r41, %r136, 1;
	setp.ge.u32 	%p12, %r2, %r41;
	@%p12 bra 	$L__BB0_19;
	ld.shared.u32 	%r114, [%r5];
	shl.b32 	%r115, %r41, 2;
	add.s32 	%r116, %r5, %r115;
	ld.shared.u32 	%r117, [%r116];
	add.s32 	%r118, %r117, %r114;
	st.shared.u32 	[%r5], %r118;
$L__BB0_19:
	bar.sync 	0;
	setp.gt.u32 	%p13, %r136, 3;
	mov.u32 	%r136, %r41;
	@%p13 bra 	$L__BB0_17;
$L__BB0_20:
	setp.ne.s32 	%p14, %r2, 0;
	@%p14 bra 	$L__BB0_22;
	ld.shared.u32 	%r119, [_ZZ14atomicShareAddPiS_iE4smem];
	mul.wide.u32 	%rd43, %r1, 4;
	add.s64 	%rd44, %rd2, %rd43;
	st.global.u32 	[%rd44], %r119;
$L__BB0_22:
	ret;

}
	// .globl	_Z9atomicAddPiS_i
.visible .entry _Z9atomicAddPiS_i(
	.param .u64 .ptr .align 1 _Z9atomicAddPiS_i_param_0,
	.param .u64 .ptr .align 1 _Z9atomicAddPiS_i_param_1,
	.param .u32 _Z9atomicAddPiS_i_param_2
)
{
	.reg .pred 	%p<39>;
	.reg .b32 	%r<272>;
	.reg .b64 	%rd<65>;

	ld.param.u64 	%rd3, [_Z9atomicAddPiS_i_param_0];
	ld.param.u64 	%rd4, [_Z9atomicAddPiS_i_param_1];
	ld.param.u32 	%r159, [_Z9atomicAddPiS_i_param_2];
	cvta.to.global.u64 	%rd1, %rd3;
	cvta.to.global.u64 	%rd5, %rd4;
	mov.u32 	%r1, %tid.x;
	mov.u32 	%r2, %ctaid.x;
	mov.u32 	%r3, %ntid.x;
	mad.lo.s32 	%r251, %r2, %r3, %r1;
	mul.wide.s32 	%rd6, %r251, 4;
	add.s64 	%rd2, %rd5, %rd6;
	mov.b32 	%r160, 0;
	st.global.u32 	[%rd2], %r160;
	setp.lt.s32 	%p1, %r159, -16383;
	@%p1 bra 	$L__BB1_71;
	shr.s32 	%r162, %r159, 31;
	shr.u32 	%r163, %r162, 18;
	add.s32 	%r164, %r159, %r163;
	shr.s32 	%r165, %r164, 14;
	mov.u32 	%r5, %nctaid.x;
	mul.lo.s32 	%r6, %r3, %r5;
	add.s32 	%r7, %r165, 1;
	and.b32  	%r8, %r7, 15;
	setp.lt.u32 	%p2, %r165, 15;
	mov.b32 	%r234, 0;
	@%p2 bra 	$L__BB1_36;
	shl.b32 	%r167, %r5, 1;
	add.s32 	%r168, %r2, %r167;
	mad.lo.s32 	%r231, %r3, %r168, %r1;
	shl.b32 	%r10, %r6, 4;
	mad.lo.s32 	%r169, %r5, 3, %r2;
	mad.lo.s32 	%r230, %r3, %r169, %r1;
	shl.b32 	%r170, %r5, 2;
	add.s32 	%r171, %r2, %r170;
	mad.lo.s32 	%r229, %r3, %r171, %r1;
	mad.lo.s32 	%r172, %r5, 5, %r2;
	mad.lo.s32 	%r228, %r3, %r172, %r1;
	mad.lo.s32 	%r173, %r5, 6, %r2;
	mad.lo.s32 	%r227, %r3, %r173, %r1;
	mad.lo.s32 	%r174, %r5, 7, %r2;
	mad.lo.s32 	%r226, %r3, %r174, %r1;
	shl.b32 	%r175, %r5, 3;
	add.s32 	%r176, %r2, %r175;
	mad.lo.s32 	%r225, %r3, %r176, %r1;
	mad.lo.s32 	%r177, %r5, 9, %r2;
	mad.lo.s32 	%r224, %r3, %r177, %r1;
	mad.lo.s32 	%r178, %r5, 10, %r2;
	mad.lo.s32 	%r223, %r3, %r178, %r1;
	mad.lo.s32 	%r179, %r5, 11, %r2;
	mad.lo.s32 	%r222, %r3, %r179, %r1;
	mad.lo.s32 	%r180, %r5, 12, %r2;
	mad.lo.s32 	%r221, %r3, %r180, %r1;
	mad.lo.s32 	%r181, %r5, 13, %r2;
	mad.lo.s32 	%r220, %r3, %r181, %r1;
	mad.lo.s32 	%r182, %r5, 14, %r2;
	mad.lo.s32 	%r219, %r3, %r182, %r1;
	mad.lo.s32 	%r183, %r5, 15, %r2;
	mad.lo.s32 	%r218, %r3, %r183, %r1;
	add.s32 	%r184, %r5, %r2;
	mad.lo.s32 	%r217, %r3, %r184, %r1;
	and.b32  	%r185, %r7, -16;
	neg.s32 	%r216, %r185;
	mov.b32 	%r234, 0;
$L__BB1_3:
	.pragma "nounroll";
	setp.ge.s32 	%p3, %r251, %r159;
	@%p3 bra 	$L__BB1_5;
	mul.wide.s32 	%rd7, %r251, 4;
	add.s64 	%rd8, %rd1, %rd7;
	ld.global.u32 	%r186, [%rd8];
	add.s32 	%r234, %r234, %r186;
	st.global.u32 	[%rd2], %r234;
$L__BB1_5:
	setp.ge.s32 	%p4, %r217, %r159;
	@%p4 bra 	$L__BB1_7;
	mul.wide.s32 	%rd9, %r217, 4;
	add.s64 	%rd10, %rd1, %rd9;
	ld.global.u32 	%r187, [%rd10];
	add.s32 	%r234, %r234, %r187;
	st.global.u32 	[%rd2], %r234;
$L__BB1_7:
	add.s32 	%r48, %r251, %r6;
	setp.ge.s32 	%p5, %r231, %r159;
	@%p5 bra 	$L__BB1_9;
	mul.wide.s32 	%rd11, %r231, 4;
	add.s64 	%rd12, %rd1, %rd11;
	ld.global.u32 	%r188, [%rd12];
	add.s32 	%r234, %r234, %r188;
	st.global.u32 	[%rd2], %r234;
$L__BB1_9:
	add.s32 	%r51, %r48, %r6;
	setp.ge.s32 	%p6, %r230, %r159;
	@%p6 bra 	$L__BB1_11;
	mul.wide.s32 	%rd13, %r230, 4;
	add.s64 	%rd14, %rd1, %rd13;
	ld.global.u32 	%r189, [%rd14];
	add.s32 	%r234, %r234, %r189;
	st.global.u32 	[%rd2], %r234;
$L__BB1_11:
	add.s32 	%r54, %r51, %r6;
	setp.ge.s32 	%p7, %r229, %r159;
	@%p7 bra 	$L__BB1_13;
	mul.wide.s32 	%rd15, %r229, 4;
	add.s64 	%rd16, %rd1, %rd15;
	ld.global.u32 	%r190, [%rd16];
	add.s32 	%r234, %r234, %r190;
	st.global.u32 	[%rd2], %r234;
$L__BB1_13:
	add.s32 	%r57, %r54, %r6;
	setp.ge.s32 	%p8, %r228, %r159;
	@%p8 bra 	$L__BB1_15;
	mul.wide.s32 	%rd17, %r228, 4;
	add.s64 	%rd18, %rd1, %rd17;
	ld.global.u32 	%r191, [%rd18];
	add.s32 	%r234, %r234, %r191;
	st.global.u32 	[%rd2], %r234;
$L__BB1_15:
	add.s32 	%r60, %r57, %r6;
	setp.ge.s32 	%p9, %r227, %r159;
	@%p9 bra 	$L__BB1_17;
	mul.wide.s32 	%rd19, %r227, 4;
	add.s64 	%rd20, %rd1, %rd19;
	ld.global.u32 	%r192, [%rd20];
	add.s32 	%r234, %r234, %r192;
	st.global.u32 	[%rd2], %r234;
$L__BB1_17:
	add.s32 	%r63, %r60, %r6;
	setp.ge.s32 	%p10, %r226, %r159;
	@%p10 bra 	$L__BB1_19;
	mul.wide.s32 	%rd21, %r226, 4;
	add.s64 	%rd22, %rd1, %rd21;
	ld.global.u32 	%r193, [%rd22];
	add.s32 	%r234, %r234, %r193;
	st.global.u32 	[%rd2], %r234;
$L__BB1_19:
	add.s32 	%r66, %r63, %r6;
	setp.ge.s32 	%p11, %r225, %r159;
	@%p11 bra 	$L__BB1_21;
	mul.wide.s32 	%rd23, %r225, 4;
	add.s64 	%rd24, %rd1, %rd23;
	ld.global.u32 	%r194, [%rd24];
	add.s32 	%r234, %r234, %r194;
	st.global.u32 	[%rd2], %r234;
$L__BB1_21:
	add.s32 	%r69, %r66, %r6;
	setp.ge.s32 	%p12, %r224, %r159;
	@%p12 bra 	$L__BB1_23;
	mul.wide.s32 	%rd25, %r224, 4;
	add.s64 	%rd26, %rd1, %rd25;
	ld.global.u32 	%r195, [%rd26];
	add.s32 	%r234, %r234, %r195;
	st.global.u32 	[%rd2], %r234;
$L__BB1_23:
	add.s32 	%r72, %r69, %r6;
	setp.ge.s32 	%p13, %r223, %r159;
	@%p13 bra 	$L__BB1_25;
	mul.wide.s32 	%rd27, %r223, 4;
	add.s64 	%rd28, %rd1, %rd27;
	ld.global.u32 	%r196, [%rd28];
	add.s32 	%r234, %r234, %r196;
	st.global.u32 	[%rd2], %r234;
$L__BB1_25:
	add.s32 	%r75, %r72, %r6;
	setp.ge.s32 	%p14, %r222, %r159;
	@%p14 bra 	$L__BB1_27;
	mul.wide.s32 	%rd29, %r222, 4;
	add.s64 	%rd30, %rd1, %rd29;
	ld.global.u32 	%r197, [%rd30];
	add.s32 	%r234, %r234, %r197;
	st.global.u32 	[%rd2], %r234;
$L__BB1_27:
	add.s32 	%r78, %r75, %r6;
	setp.ge.s32 	%p15, %r221, %r159;
	@%p15 bra 	$L__BB1_29;
	mul.wide.s32 	%rd31, %r221, 4;
	add.s64 	%rd32, %rd1, %rd31;
	ld.global.u32 	%r198, [%rd32];
	add.s32 	%r234, %r234, %r198;
	st.global.u32 	[%rd2], %r234;
$L__BB1_29:
	add.s32 	%r81, %r78, %r6;
	setp.ge.s32 	%p16, %r220, %r159;
	@%p16 bra 	$L__BB1_31;
	mul.wide.s32 	%rd33, %r220, 4;
	add.s64 	%rd34, %rd1, %rd33;
	ld.global.u32 	%r199, [%rd34];
	add.s32 	%r234, %r234, %r199;
	st.global.u32 	[%rd2], %r234;
$L__BB1_31:
	add.s32 	%r84, %r81, %r6;
	setp.ge.s32 	%p17, %r219, %r159;
	@%p17 bra 	$L__BB1_33;
	mul.wide.s32 	%rd35, %r219, 4;
	add.s64 	%rd36, %rd1, %rd35;
	ld.global.u32 	%r200, [%rd36];
	add.s32 	%r234, %r234, %r200;
	st.global.u32 	[%rd2], %r234;
$L__BB1_33:
	add.s32 	%r87, %r84, %r6;
	setp.ge.s32 	%p18, %r218, %r159;
	@%p18 bra 	$L__BB1_35;
	mul.wide.s32 	%rd37, %r218, 4;
	add.s64 	%rd38, %rd1, %rd37;
	ld.global.u32 	%r201, [%rd38];
	add.s32 	%r234, %r234, %r201;
	st.global.u32 	[%rd2], %r234;
$L__BB1_35:
	add.s32 	%r202, %r87, %r6;
	add.s32 	%r251, %r202, %r6;
	add.s32 	%r231, %r231, %r10;
	add.s32 	%r230, %r230, %r10;
	add.s32 	%r229, %r229, %r10;
	add.s32 	%r228, %r228, %r10;
	add.s32 	%r227, %r227, %r10;
	add.s32 	%r226, %r226, %r10;
	add.s32 	%r225, %r225, %r10;
	add.s32 	%r224, %r224, %r10;
	add.s32 	%r223, %r223, %r10;
	add.s32 	%r222, %r222, %r10;
	add.s32 	%r221, %r221, %r10;
	add.s32 	%r220, %r220, %r10;
	add.s32 	%r219, %r219, %r10;
	add.s32 	%r218, %r218, %r10;
	add.s32 	%r217, %r217, %r10;
	add.s32 	%r216, %r216, 16;
	setp.ne.s32 	%p19, %r216, 0;
	@%p19 bra 	$L__BB1_3;
$L__BB1_36:
	setp.eq.s32 	%p20, %r8, 0;
	@%p20 bra 	$L__BB1_71;
	and.b32  	%r109, %r7, 7;
	setp.lt.u32 	%p21, %r8, 8;
	@%p21 bra 	$L__BB1_55;
	setp.ge.s32 	%p22, %r251, %r159;
	@%p22 bra 	$L__BB1_40;
	mul.wide.s32 	%rd39, %r251, 4;
	add.s64 	%rd40, %rd1, %rd39;
	ld.global.u32 	%r203, [%rd40];
	add.s32 	%r234, %r234, %r203;
	st.global.u32 	[%rd2], %r234;
$L__BB1_40:
	add.s32 	%r112, %r251, %r6;
	setp.ge.s32 	%p23, %r112, %r159;
	@%p23 bra 	$L__BB1_42;
	mul.wide.s32 	%rd41, %r112, 4;
	add.s64 	%rd42, %rd1, %rd41;
	ld.global.u32 	%r204, [%rd42];
	add.s32 	%r234, %r234, %r204;
	st.global.u32 	[%rd2], %r234;
$L__BB1_42:
	add.s32 	%r115, %r112, %r6;
	setp.ge.s32 	%p24, %r115, %r159;
	@%p24 bra 	$L__BB1_44;
	mul.wide.s32 	%rd43, %r115, 4;
	add.s64 	%rd44, %rd1, %rd43;
	ld.global.u32 	%r205, [%rd44];
	add.s32 	%r234, %r234, %r205;
	st.global.u32 	[%rd2], %r234;
$L__BB1_44:
	add.s32 	%r118, %r115, %r6;
	setp.ge.s32 	%p25, %r118, %r159;
	@%p25 bra 	$L__BB1_46;
	mul.wide.s32 	%rd45, %r118, 4;
	add.s64 	%rd46, %rd1, %rd45;
	ld.global.u32 	%r206, [%rd46];
	add.s32 	%r234, %r234, %r206;
	st.global.u32 	[%rd2], %r234;
$L__BB1_46:
	add.s32 	%r121, %r118, %r6;
	setp.ge.s32 	%p26, %r121, %r159;
	@%p26 bra 	$L__BB1_48;
	mul.wide.s32 	%rd47, %r121, 4;
	add.s64 	%rd48, %rd1, %rd47;
	ld.global.u32 	%r207, [%rd48];
	add.s32 	%r234, %r234, %r207;
	st.global.u32 	[%rd2], %r234;
$L__BB1_48:
	add.s32 	%r124, %r121, %r6;
	setp.ge.s32 	%p27, %r124, %r159;
	@%p27 bra 	$L__BB1_50;
	mul.wide.s32 	%rd49, %r124, 4;
	add.s64 	%rd50, %rd1, %rd49;
	ld.global.u32 	%r208, [%rd50];
	add.s32 	%r234, %r234, %r208;
	st.global.u32 	[%rd2], %r234;
$L__BB1_50:
	add.s32 	%r127, %r124, %r6;
	setp.ge.s32 	%p28, %r127, %r159;
	@%p28 bra 	$L__BB1_52;
	mul.wide.s32 	%rd51, %r127, 4;
	add.s64 	%rd52, %rd1, %rd51;
	ld.global.u32 	%r209, [%rd52];
	add.s32 	%r234, %r234, %r209;
	st.global.u32 	[%rd2], %r234;
$L__BB1_52:
	add.s32 	%r130, %r127, %r6;
	setp.ge.s32 	%p29, %r130, %r159;
	@%p29 bra 	$L__BB1_54;
	mul.wide.s32 	%rd53, %r130, 4;
	add.s64 	%rd54, %rd1, %rd53;
	ld.global.u32 	%r210, [%rd54];
	add.s32 	%r234, %r234, %r210;
	st.global.u32 	[%rd2], %r234;
$L__BB1_54:
	add.s32 	%r251, %r130, %r6;
$L__BB1_55:
	setp.eq.s32 	%p30, %r109, 0;
	@%p30 bra 	$L__BB1_71;
	and.b32  	%r136, %r7, 3;
	setp.lt.u32 	%p31, %r109, 4;
	@%p31 bra 	$L__BB1_66;
	setp.ge.s32 	%p32, %r251, %r159;
	@%p32 bra 	$L__BB1_59;
	mul.wide.s32 	%rd55, %r251, 4;
	add.s64 	%rd56, %rd1, %rd55;
	ld.global.u32 	%r211, [%rd56];
	add.s32 	%r234, %r234, %r211;
	st.global.u32 	[%rd2], %r234;
$L__BB1_59:
	add.s32 	%r139, %r251, %r6;
	setp.ge.s32 	%p33, %r139, %r159;
	@%p33 bra 	$L__BB1_61;
	mul.wide.s32 	%rd57, %r139, 4;
	add.s64 	%rd58, %rd1, %rd57;
	ld.global.u32 	%r212, [%rd58];
	add.s32 	%r234, %r234, %r212;
	st.global.u32 	[%rd2], %r234;
$L__BB1_61:
	add.s32 	%r142, %r139, %r6;
	setp.ge.s32 	%p34, %r142, %r159;
	@%p34 bra 	$L__BB1_63;
	mul.wide.s32 	%rd59, %r142, 4;
	add.s64 	%rd60, %rd1, %rd59;
	ld.global.u32 	%r213, [%rd60];
	add.s32 	%r234, %r234, %r213;
	st.global.u32 	[%rd2], %r234;
$L__BB1_63:
	add.s32 	%r145, %r142, %r6;
	setp.ge.s32 	%p35, %r145, %r159;
	@%p35 bra 	$L__BB1_65;
	mul.wide.s32 	%rd61, %r145, 4;
	add.s64 	%rd62, %rd1, %rd61;
	ld.global.u32 	%r214, [%rd62];
	add.s32 	%r234, %r234, %r214;
	st.global.u32 	[%rd2], %r234;
$L__BB1_65:
	add.s32 	%r251, %r145, %r6;
$L__BB1_66:
	setp.eq.s32 	%p36, %r136, 0;
	@%p36 bra 	$L__BB1_71;
	neg.s32 	%r268, %r136;
$L__BB1_68:
	.pragma "nounroll";
	setp.ge.s32 	%p37, %r251, %r159;
	@%p37 bra 	$L__BB1_70;
	mul.wide.s32 	%rd63, %r251, 4;
	add.s64 	%rd64, %rd1, %rd63;
	ld.global.u32 	%r215, [%rd64];
	add.s32 	%r234, %r234, %r215;
	st.global.u32 	[%rd2], %r234;
$L__BB1_70:
	add.s32 	%r251, %r251, %r6;
	add.s32 	%r268, %r268, 1;
	setp.ne.s32 	%p38, %r268, 0;
	@%p38 bra 	$L__BB1_68;
$L__BB1_71:
	ret;

}


// ===== COMPILED SASS (sm_100) =====

	.target	sm_100

	.elftype	@"ET_EXEC"


//--------------------- .note.nv.tkinfo           --------------------------
	.section	.note.nv.tkinfo,"",@"SHT_NOTE"
	.sectionflags	@"SHF_NOTE_NV_TKINFO"
	.tkinfo
        /*0018*/ 	.word	0x00000002
        /*0030*/ 	.string	""
        /*0030*/ 	.string	"ptxas"
        /*0030*/ 	.string	"Cuda compilation tools, release 13.0, V13.0.88"
        /*0030*/ 	.string	"Build cuda_13.0.r13.0/compiler.36424714_0"
        /*0030*/ 	.string	"-arch sm_100 -m 64 "



//--------------------- .note.nv.cuinfo           --------------------------
	.section	.note.nv.cuinfo,"",@"SHT_NOTE"
	.sectionflags	@"SHF_NOTE_NV_CUINFO"
        /*0018*/ 	.short	0x0002
        /*001a*/ 	.short	0x0064
        /*001c*/ 	.short	0x0082
	.zero		2


//--------------------- .nv.info                  --------------------------
	.section	.nv.info,"",@"SHT_CUDA_INFO"
	.align	4


	//----- nvinfo : EIATTR_REGCOUNT
	.align		4
        /*0000*/ 	.byte	0x04, 0x2f
        /*0002*/ 	.short	(.L_1 - .L_0)
	.align		4
.L_0:
        /*0004*/ 	.word	index@(_Z14atomicShareAddPiS_i)
        /*0008*/ 	.word	0x00000020


	//----- nvinfo : EIATTR_FRAME_SIZE
	.align		4
.L_1:
        /*000c*/ 	.byte	0x04, 0x11
        /*000e*/ 	.short	(.L_3 - .L_2)
	.align		4
.L_2:
        /*0010*/ 	.word	index@(_Z14atomicShareAddPiS_i)
        /*0014*/ 	.word	0x00000000


	//----- nvinfo : EIATTR_REGCOUNT
	.align		4
.L_3:
        /*0018*/ 	.byte	0x04, 0x2f
        /*001a*/ 	.short	(.L_5 - .L_4)
	.align		4
.L_4:
        /*001c*/ 	.word	index@(_Z9atomicAddPiS_i)
        /*0020*/ 	.word	0x0000001f


	//----- nvinfo : EIATTR_FRAME_SIZE
	.align		4
.L_5:
        /*0024*/ 	.byte	0x04, 0x11
        /*0026*/ 	.short	(.L_7 - .L_6)
	.align		4
.L_6:
        /*0028*/ 	.word	index@(_Z9atomicAddPiS_i)
        /*002c*/ 	.word	0x00000000


	//----- nvinfo : EIATTR_MIN_STACK_SIZE
	.align		4
.L_7:
        /*0030*/ 	.byte	0x04, 0x12
        /*0032*/ 	.short	(.L_9 - .L_8)
	.align		4
.L_8:
        /*0034*/ 	.word	index@(_Z9atomicAddPiS_i)
        /*0038*/ 	.word	0x00000000


	//----- nvinfo : EIATTR_MIN_STACK_SIZE
	.align		4
.L_9:
        /*003c*/ 	.byte	0x04, 0x12
        /*003e*/ 	.short	(.L_11 - .L_10)
	.align		4
.L_10:
        /*0040*/ 	.word	index@(_Z14atomicShareAddPiS_i)
        /*0044*/ 	.word	0x00000000
.L_11:


//--------------------- .nv.compat                --------------------------
	.section	.nv.compat,"",@"SHT_CUDA_COMPAT_INFO"
	.align	4
        /*0000*/ 	.byte	0x02, 0x09, 0x00, 0x00, 0x02, 0x02, 0x01, 0x00, 0x02, 0x05, 0x05, 0x00, 0x03, 0x07, 0x01, 0x01
        /*0010*/ 	.byte	0x02, 0x03, 0x00, 0x00, 0x02, 0x06, 0x01, 0x00, 0x04, 0x0b, 0x08, 0x00, 0x09, 0x00, 0x00, 0x00
        /*0020*/ 	.byte	0x00, 0x00, 0x00, 0x00


//--------------------- .nv.info._Z9atomicAddPiS_i --------------------------
	.section	.nv.info._Z9atomicAddPiS_i,"",@"SHT_CUDA_INFO"
	.sectionflags	@""
	.align	4


	//----- nvinfo : EIATTR_CUDA_API_VERSION
	.align		4
        /*0000*/ 	.byte	0x04, 0x37
        /*0002*/ 	.short	(.L_13 - .L_12)
.L_12:
        /*0004*/ 	.word	0x00000082


	//----- nvinfo : EIATTR_KPARAM_INFO
	.align		4
.L_13:
        /*0008*/ 	.byte	0x04, 0x17
        /*000a*/ 	.short	(.L_15 - .L_14)
.L_14:
        /*000c*/ 	.word	0x00000000
        /*0010*/ 	.short	0x0002
        /*0012*/ 	.short	0x0010
        /*0014*/ 	.byte	0x00, 0xf0, 0x11, 0x00


	//----- nvinfo : EIATTR_KPARAM_INFO
	.align		4
.L_15:
        /*0018*/ 	.byte	0x04, 0x17
        /*001a*/ 	.short	(.L_17 - .L_16)
.L_16:
        /*001c*/ 	.word	0x00000000
        /*0020*/ 	.short	0x0001
        /*0022*/ 	.short	0x0008
        /*0024*/ 	.byte	0x00, 0xf5, 0x21, 0x00


	//----- nvinfo : EIATTR_KPARAM_INFO
	.align		4
.L_17:
        /*0028*/ 	.byte	0x04, 0x17
        /*002a*/ 	.short	(.L_19 - .L_18)
.L_18:
        /*002c*/ 	.word	0x00000000
        /*0030*/ 	.short	0x0000
        /*0032*/ 	.short	0x0000
        /*0034*/ 	.byte	0x00, 0xf5, 0x21, 0x00


	//----- nvinfo : EIATTR_SPARSE_MMA_MASK
	.align		4
.L_19:
        /*0038*/ 	.byte	0x03, 0x50
        /*003a*/ 	.short	0x0000


	//----- nvinfo : EIATTR_MAXREG_COUNT
	.align		4
        /*003c*/ 	.byte	0x03, 0x1b
        /*003e*/ 	.short	0x00ff


	//----- nvinfo : EIATTR_MERCURY_ISA_VERSION
	.align		4
        /*0040*/ 	.byte	0x03, 0x5f
        /*0042*/ 	.short	0x0101


	//----- nvinfo : EIATTR_VRC_CTA_INIT_COUNT
	.align		4
        /*0044*/ 	.byte	0x02, 0x4a
	.zero		1
	.zero		1


	//----- nvinfo : EIATTR_EXIT_INSTR_OFFSETS
	.align		4
        /*0048*/ 	.byte	0x04, 0x1c
        /*004a*/ 	.short	(.L_21 - .L_20)


	//   ....[0]....
.L_20:
        /*004c*/ 	.word	0x000000c0


	//   ....[1]....
        /*0050*/ 	.word	0x00000b40


	//   ....[2]....
        /*0054*/ 	.word	0x00000f40


	//   ....[3]....
        /*0058*/ 	.word	0x00001180


	//   ....[4]....
        /*005c*/ 	.word	0x00001250


	//----- nvinfo : EIATTR_CRS_STACK_SIZE
	.align		4
.L_21:
        /*0060*/ 	.byte	0x04, 0x1e
        /*0062*/ 	.short	(.L_23 - .L_22)
.L_22:
        /*0064*/ 	.word	0x00000000


	//----- nvinfo : EIATTR_CBANK_PARAM_SIZE
	.align		4
.L_23:
        /*0068*/ 	.byte	0x03, 0x19
        /*006a*/ 	.short	0x0014


	//----- nvinfo : EIATTR_PARAM_CBANK
	.align		4
        /*006c*/ 	.byte	0x04, 0x0a
        /*006e*/ 	.short	(.L_25 - .L_24)
	.align		4
.L_24:
        /*0070*/ 	.word	index@(.nv.constant0._Z9atomicAddPiS_i)
        /*0074*/ 	.short	0x0380
        /*0076*/ 	.short	0x0014


	//----- nvinfo : EIATTR_SW_WAR
	.align		4
.L_25:
        /*0078*/ 	.byte	0x04, 0x36
        /*007a*/ 	.short	(.L_27 - .L_26)
.L_26:
        /*007c*/ 	.word	0x00000008
.L_27:


//--------------------- .nv.info._Z14atomicShareAddPiS_i --------------------------
	.section	.nv.info._Z14atomicShareAddPiS_i,"",@"SHT_CUDA_INFO"
	.sectionflags	@""
	.align	4


	//----- nvinfo : EIATTR_CUDA_API_VERSION
	.align		4
        /*0000*/ 	.byte	0x04, 0x37
        /*0002*/ 	.short	(.L_29 - .L_28)
.L_28:
        /*0004*/ 	.word	0x00000082


	//----- nvinfo : EIATTR_KPARAM_INFO
	.align		4
.L_29:
        /*0008*/ 	.byte	0x04, 0x17
        /*000a*/ 	.short	(.L_31 - .L_30)
.L_30:
        /*000c*/ 	.word	0x00000000
        /*0010*/ 	.short	0x0002
        /*0012*/ 	.short	0x0010
        /*0014*/ 	.byte	0x00, 0xf0, 0x11, 0x00


	//----- nvinfo : EIATTR_KPARAM_INFO
	.align		4
.L_31:
        /*0018*/ 	.byte	0x04, 0x17
        /*001a*/ 	.short	(.L_33 - .L_32)
.L_32:
        /*001c*/ 	.word	0x00000000
        /*0020*/ 	.short	0x0001
        /*0022*/ 	.short	0x0008
        /*0024*/ 	.byte	0x00, 0xf5, 0x21, 0x00


	//----- nvinfo : EIATTR_KPARAM_INFO
	.align		4
.L_33:
        /*0028*/ 	.byte	0x04, 0x17
        /*002a*/ 	.short	(.L_35 - .L_34)
.L_34:
        /*002c*/ 	.word	0x00000000
        /*0030*/ 	.short	0x0000
        /*0032*/ 	.short	0x0000
        /*0034*/ 	.byte	0x00, 0xf5, 0x21, 0x00


	//----- nvinfo : EIATTR_SPARSE_MMA_MASK
	.align		4
.L_35:
        /*0038*/ 	.byte	0x03, 0x50
        /*003a*/ 	.short	0x0000


	//----- nvinfo : EIATTR_MAXREG_COUNT
	.align		4
        /*003c*/ 	.byte	0x03, 0x1b
        /*003e*/ 	.short	0x00ff


	//----- nvinfo : EIATTR_NUM_BARRIERS
	.align		4
        /*0040*/ 	.byte	0x02, 0x4c
        /*0042*/ 	.byte	0x01
	.zero		1


	//----- nvinfo : EIATTR_MERCURY_ISA_VERSION
	.align		4
        /*0044*/ 	.byte	0x03, 0x5f
        /*0046*/ 	.short	0x0101


	//----- nvinfo : EIATTR_VRC_CTA_INIT_COUNT
	.align		4
        /*0048*/ 	.byte	0x02, 0x4a
	.zero		1
	.zero		1


	//----- nvinfo : EIATTR_EXIT_INSTR_OFFSETS
	.align		4
        /*004c*/ 	.byte	0x04, 0x1c
        /*004e*/ 	.short	(.L_37 - .L_36)


	//   ....[0]....
.L_36:
        /*0050*/ 	.word	0x00000940


	//   ....[1]....
        /*0054*/ 	.word	0x000009c0


	//----- nvinfo : EIATTR_CBANK_PARAM_SIZE
	.align		4
.L_37:
        /*0058*/ 	.byte	0x03, 0x19
        /*005a*/ 	.short	0x0014


	//----- nvinfo : EIATTR_PARAM_CBANK
	.align		4
        /*005c*/ 	.byte	0x04, 0x0a
        /*005e*/ 	.short	(.L_39 - .L_38)
	.align		4
.L_38:
        /*0060*/ 	.word	index@(.nv.constant0._Z14atomicShareAddPiS_i)
        /*0064*/ 	.short	0x0380
        /*0066*/ 	.short	0x0014


	//----- nvinfo : EIATTR_SW_WAR
	.align		4
.L_39:
        /*0068*/ 	.byte	0x04, 0x36
        /*006a*/ 	.short	(.L_41 - .L_40)
.L_40:
        /*006c*/ 	.word	0x00000008
.L_41:


//--------------------- .nv.callgraph             --------------------------
	.section	.nv.callgraph,"",@"SHT_CUDA_CALLGRAPH"
	.align	4
	.sectionentsize	8
	.align		4
        /*0000*/ 	.word	0x00000000
	.align		4
        /*0004*/ 	.word	0xffffffff
	.align		4
        /*0008*/ 	.word	0x00000000
	.align		4
        /*000c*/ 	.word	0xfffffffe
	.align		4
        /*0010*/ 	.word	0x00000000
	.align		4
        /*0014*/ 	.word	0xfffffffd
	.align		4
        /*0018*/ 	.word	0x00000000
	.align		4
        /*001c*/ 	.word	0xfffffffc


//--------------------- .text._Z9atomicAddPiS_i   --------------------------
	.section	.text._Z9atomicAddPiS_i,"ax",@progbits
	.align	128
        .global         _Z9atomicAddPiS_i
        .type           _Z9atomicAddPiS_i,@function
        .size           _Z9atomicAddPiS_i,(.L_x_20 - _Z9atomicAddPiS_i)
        .other          _Z9atomicAddPiS_i,@"STO_CUDA_ENTRY STV_DEFAULT"
_Z9atomicAddPiS_i:
.text._Z9atomicAddPiS_i:
[----:B------:R-:W-:Y:S01]  /*0000*/  LDC R1, c[0x0][0x37c] ;  /* 0x0000df00ff017b82 */ /* 0x000fe20000000800 */
[----:B------:R-:W0:Y:S01]  /*0010*/  S2R R18, SR_TID.X ;  /* 0x0000000000127919 */ /* 0x000e220000002100 */
[----:B------:R-:W1:Y:S06]  /*0020*/  LDCU UR7, c[0x0][0x390] ;  /* 0x00007200ff0777ac */ /* 0x000e6c0008000800 */
[----:B------:R-:W0:Y:S01]  /*0030*/  S2UR UR5, SR_CTAID.X ;  /* 0x00000000000579c3 */ /* 0x000e220000002500 */
[----:B------:R-:W2:Y:S07]  /*0040*/  LDCU.64 UR24, c[0x0][0x358] ;  /* 0x00006b00ff1877ac */ /* 0x000eae0008000a00 */
[----:B------:R-:W0:Y:S08]  /*0050*/  LDC R13, c[0x0][0x360] ;  /* 0x0000d800ff0d7b82 */ /* 0x000e300000000800 */
[----:B------:R-:W3:Y:S01]  /*0060*/  LDC.64 R22, c[0x0][0x388] ;  /* 0x0000e200ff167b82 */ /* 0x000ee20000000a00 */
[----:B-1----:R-:W-:-:S06]  /*0070*/  UISETP.GE.AND UP0, UPT, UR7, -0x3fff, UPT ;  /* 0xffffc0010700788c */ /* 0x002fcc000bf06270 */
[----:B------:R-:W-:Y:S01]  /*0080*/  PLOP3.LUT P0, PT, PT, PT, UP0, 0x80, 0x8 ;  /* 0x000000000008781c */ /* 0x000fe20003f0f008 */
[----:B0-----:R-:W-:-:S04]  /*0090*/  IMAD R28, R13, UR5, R18 ;  /* 0x000000050d1c7c24 */ /* 0x001fc8000f8e0212 */
[----:B---3--:R-:W-:-:S05]  /*00a0*/  IMAD.WIDE R22, R28, 0x4, R22 ;  /* 0x000000041c167825 */ /* 0x008fca00078e0216 */
[----:B--2---:R0:W-:Y:S03]  /*00b0*/  STG.E desc[UR24][R22.64], RZ ;  /* 0x000000ff16007986 */ /* 0x0041e6000c101918 */
[----:B------:R-:W-:Y:S05]  /*00c0*/  @!P0 EXIT ;  /* 0x000000000000894d */ /* 0x000fea0003800000 */
[----:B------:R-:W-:Y:S01]  /*00d0*/  USHF.R.S32.HI UR4, URZ, 0x1f, UR7 ;  /* 0x0000001fff047899 */ /* 0x000fe20008011407 */
[----:B------:R-:W-:Y:S01]  /*00e0*/  HFMA2 R0, -RZ, RZ, 0, 0 ;  /* 0x00000000ff007431 */ /* 0x000fe200000001ff */
[----:B------:R-:W1:Y:S02]  /*00f0*/  LDCU UR6, c[0x0][0x370] ;  /* 0x00006e00ff0677ac */ /* 0x000e640008000800 */
[----:B------:R-:W-:-:S04]  /*0100*/  ULEA.HI UR4, UR4, UR7, URZ, 0xe ;  /* 0x0000000704047291 */ /* 0x000fc8000f8f70ff */
[----:B------:R-:W-:-:S04]  /*0110*/  USHF.R.S32.HI UR4, URZ, 0xe, UR4 ;  /* 0x0000000eff047899 */ /* 0x000fc80008011404 */
[----:B------:R-:W-:Y:S02]  /*0120*/  UISETP.GE.U32.AND UP0, UPT, UR4, 0xf, UPT ;  /* 0x0000000f0400788c */ /* 0x000fe4000bf06070 */
[----:B------:R-:W-:-:S04]  /*0130*/  UIADD3 UR8, UPT, UPT, UR4, 0x1, URZ ;  /* 0x0000000104087890 */ /* 0x000fc8000fffe0ff */
[----:B------:R-:W-:Y:S01]  /*0140*/  ULOP3.LUT UR9, UR8, 0xf, URZ, 0xc0, !UPT ;  /* 0x0000000f08097892 */ /* 0x000fe2000f8ec0ff */
[----:B-1----:R-:W-:-:S05]  /*0150*/  IMAD R3, R13, UR6, RZ ;  /* 0x000000060d037c24 */ /* 0x002fca000f8e02ff */
[----:B------:R-:W-:Y:S01]  /*0160*/  ISETP.NE.AND P0, PT, RZ, UR9, PT ;  /* 0x00000009ff007c0c */ /* 0x000fe2000bf05270 */
[----:B------:R-:W-:-:S12]  /*0170*/  BRA.U !UP0, `(.L_x_0) ;  /* 0x0000000908707547 */ /* 0x000fd8000b800000 */
[----:B------:R-:W-:Y:S01]  /*0180*/  ULEA UR10, UR6, UR5, 0x1 ;  /* 0x00000005060a7291 */ /* 0x000fe2000f8e08ff */
[----:B------:R-:W-:Y:S01]  /*0190*/  IMAD.MOV.U32 R0, RZ, RZ, RZ ;  /* 0x000000ffff007224 */ /* 0x000fe200078e00ff */
[----:B------:R-:W-:Y:S02]  /*01a0*/  UIMAD UR11, UR6, 0x3, UR5 ;  /* 0x00000003060b78a4 */ /* 0x000fe4000f8e0205 */
[----:B------:R-:W-:Y:S02]  /*01b0*/  ULEA UR12, UR6, UR5, 0x2 ;  /* 0x00000005060c7291 */ /* 0x000fe4000f8e10ff */
[----:B------:R-:W-:Y:S01]  /*01c0*/  UIMAD UR13, UR6, 0x5, UR5 ;  /* 0x00000005060d78a4 */ /* 0x000fe2000f8e0205 */
[C-C-:B------:R-:W-:Y:S01]  /*01d0*/  IMAD R2, R13.reuse, UR10, R18.reuse ;  /* 0x0000000a0d027c24 */ /* 0x140fe2000f8e0212 */
[----:B------:R-:W-:Y:S01]  /*01e0*/  UIMAD UR14, UR6, 0x6, UR5 ;  /* 0x00000006060e78a4 */ /* 0x000fe2000f8e0205 */
[C-C-:B------:R-:W-:Y:S01]  /*01f0*/  IMAD R4, R13.reuse, UR11, R18.reuse ;  /* 0x0000000b0d047c24 */ /* 0x140fe2000f8e0212 */
[----:B------:R-:W-:Y:S01]  /*0200*/  UIMAD UR15, UR6, 0x7, UR5 ;  /* 0x00000007060f78a4 */ /* 0x000fe2000f8e0205 */
[C-C-:B------:R-:W-:Y:S01]  /*0210*/  IMAD R6, R13.reuse, UR12, R18.reuse ;  /* 0x0000000c0d067c24 */ /* 0x140fe2000f8e0212 */
[----:B------:R-:W-:Y:S01]  /*0220*/  ULEA UR16, UR6, UR5, 0x3 ;  /* 0x0000000506107291 */ /* 0x000fe2000f8e18ff */
[C-C-:B------:R-:W-:Y:S01]  /*0230*/  IMAD R8, R13.reuse, UR13, R18.reuse ;  /* 0x0000000d0d087c24 */ /* 0x140fe2000f8e0212 */
[----:B------:R-:W-:Y:S01]  /*0240*/  UIMAD UR17, UR6, 0x9, UR5 ;  /* 0x00000009061178a4 */ /* 0x000fe2000f8e0205 */
        /* <DEDUP_REMOVED lines=13> */
[----:B------:R-:W-:Y:S01]  /*0320*/  UIADD3 UR4, UPT, UPT, UR5, UR6, URZ ;  /* 0x0000000605047290 */ /* 0x000fe2000fffe0ff */
[C-C-:B------:R-:W-:Y:S01]  /*0330*/  IMAD R11, R13.reuse, UR21, R18.reuse ;  /* 0x000000150d0b7c24 */ /* 0x140fe2000f8e0212 */
[----:B------:R-:W-:Y:S01]  /*0340*/  ULOP3.LUT UR5, UR8, 0xfffffff0, URZ, 0xc0, !UPT ;  /* 0xfffffff008057892 */ /* 0x000fe2000f8ec0ff */
[C-C-:B------:R-:W-:Y:S01]  /*0350*/  IMAD R7, R13.reuse, UR22, R18.reuse ;  /* 0x000000160d077c24 */ /* 0x140fe2000f8e0212 */
[----:B------:R-:W1:Y:S01]  /*0360*/  LDCU UR7, c[0x0][0x390] ;  /* 0x00007200ff0777ac */ /* 0x000e620008000800 */
[----:B------:R-:W-:-:S02]  /*0370*/  IMAD R9, R13, UR23, R18 ;  /* 0x000000170d097c24 */ /* 0x000fc4000f8e0212 */
[----:B------:R-:W-:Y:S01]  /*0380*/  IMAD R18, R13, UR4, R18 ;  /* 0x000000040d127c24 */ /* 0x000fe2000f8e0212 */
[----:B------:R-:W-:-:S12]  /*0390*/  UIADD3 UR5, UPT, UPT, -UR5, URZ, URZ ;  /* 0x000000ff05057290 */ /* 0x000fd8000fffe1ff */
.L_x_1:
[----:B-1----:R-:W-:-:S13]  /*03a0*/  ISETP.GE.AND P2, PT, R28, UR7, PT ;  /* 0x000000071c007c0c */ /* 0x002fda000bf46270 */
[----:B------:R-:W1:Y:S02]  /*03b0*/  @!P2 LDC.64 R24, c[0x0][0x380] ;  /* 0x0000e000ff18ab82 */ /* 0x000e640000000a00 */
[----:B-1----:R-:W-:-:S05]  /*03c0*/  @!P2 IMAD.WIDE R24, R28, 0x4, R24 ;  /* 0x000000041c18a825 */ /* 0x002fca00078e0218 */
[----:B--2---:R1:W2:Y:S01]  /*03d0*/  @!P2 LDG.E R13, desc[UR24][R24.64] ;  /* 0x00000018180da981 */ /* 0x0042a2000c1e1900 */
[----:B------:R-:W-:-:S13]  /*03e0*/  ISETP.GE.AND P1, PT, R18, UR7, PT ;  /* 0x0000000712007c0c */ /* 0x000fda000bf26270 */
[----:B-1----:R-:W1:Y:S02]  /*03f0*/  @!P1 LDC.64 R24, c[0x0][0x380] ;  /* 0x0000e000ff189b82 */ /* 0x002e640000000a00 */
[----:B-1----:R-:W-:Y:S01]  /*0400*/  @!P1 IMAD.WIDE R24, R18, 0x4, R24 ;  /* 0x0000000412189825 */ /* 0x002fe200078e0218 */
[----:B--2---:R-:W-:-:S05]  /*0410*/  @!P2 IADD3 R0, PT, PT, R0, R13, RZ ;  /* 0x0000000d0000a210 */ /* 0x004fca0007ffe0ff */
[----:B------:R1:W-:Y:S04]  /*0420*/  @!P2 STG.E desc[UR24][R22.64], R0 ;  /* 0x000000001600a986 */ /* 0x0003e8000c101918 */
[----:B------:R2:W1:Y:S01]  /*0430*/  @!P1 LDG.E R13, desc[UR24][R24.64] ;  /* 0x00000018180d9981 */ /* 0x000462000c1e1900 */
[----:B------:R-:W-:-:S13]  /*0440*/  ISETP.GE.AND P2, PT, R2, UR7, PT ;  /* 0x0000000702007c0c */ /* 0x000fda000bf46270 */
[----:B--2---:R-:W2:Y:S02]  /*0450*/  @!P2 LDC.64 R24, c[0x0][0x380] ;  /* 0x0000e000ff18ab82 */ /* 0x004ea40000000a00 */
[----:B--2---:R-:W-:-:S04]  /*0460*/  @!P2 IMAD.WIDE R24, R2, 0x4, R24 ;  /* 0x000000040218a825 */ /* 0x004fc800078e0218 */
[----:B-1----:R-:W-:-:S05]  /*0470*/  @!P1 IMAD.IADD R0, R0, 0x1, R13 ;  /* 0x0000000100009824 */ /* 0x002fca00078e020d */
[----:B------:R1:W-:Y:S04]  /*0480*/  @!P1 STG.E desc[UR24][R22.64], R0 ;  /* 0x0000000016009986 */ /* 0x0003e8000c101918 */
[----:B------:R2:W1:Y:S01]  /*0490*/  @!P2 LDG.E R13, desc[UR24][R24.64] ;  /* 0x00000018180da981 */ /* 0x000462000c1e1900 */
[----:B------:R-:W-:-:S13]  /*04a0*/  ISETP.GE.AND P1, PT, R4, UR7, PT ;  /* 0x0000000704007c0c */ /* 0x000fda000bf26270 */
[----:B--2---:R-:W2:Y:S02]  /*04b0*/  @!P1 LDC.64 R24, c[0x0][0x380] ;  /* 0x0000e000ff189b82 */ /* 0x004ea40000000a00 */
[----:B--2---:R-:W-:Y:S01]  /*04c0*/  @!P1 IMAD.WIDE R24, R4, 0x4, R24 ;  /* 0x0000000404189825 */ /* 0x004fe200078e0218 */
[----:B-1----:R-:W-:-:S05]  /*04d0*/  @!P2 IADD3 R0, PT, PT, R0, R13, RZ ;  /* 0x0000000d0000a210 */ /* 0x002fca0007ffe0ff */
        /* <DEDUP_REMOVED lines=73> */
[----:B------:R-:W1:Y:S01]  /*0970*/  @!P1 LDG.E R13, desc[UR24][R24.64] ;  /* 0x00000018180d9981 */ /* 0x000e62000c1e1900 */
[C-C-:B------:R-:W-:Y:S01]  /*0980*/  IADD3 R28, PT, PT, R3.reuse, R28, R3.reuse ;  /* 0x0000001c031c7210 */ /* 0x140fe20007ffe003 */
[----:B------:R-:W-:Y:S01]  /*0990*/  UIADD3 UR5, UPT, UPT, UR5, 0x10, URZ ;  /* 0x0000001005057890 */ /* 0x000fe2000fffe0ff */
[C---:B------:R-:W-:Y:S01]  /*09a0*/  LEA R18, R3.reuse, R18, 0x4 ;  /* 0x0000001203127211 */ /* 0x040fe200078e20ff */
[C---:B------:R-:W-:Y:S01]  /*09b0*/  IMAD R2, R3.reuse, 0x10, R2 ;  /* 0x0000001003027824 */ /* 0x040fe200078e0202 */
[C-C-:B------:R-:W-:Y:S01]  /*09c0*/  IADD3 R28, PT, PT, R3.reuse, R28, R3.reuse ;  /* 0x0000001c031c7210 */ /* 0x140fe20007ffe003 */
[----:B------:R-:W-:Y:S01]  /*09d0*/  UISETP.NE.AND UP0, UPT, UR5, URZ, UPT ;  /* 0x000000ff0500728c */ /* 0x000fe2000bf05270 */
[C---:B------:R-:W-:Y:S01]  /*09e0*/  LEA R4, R3.reuse, R4, 0x4 ;  /* 0x0000000403047211 */ /* 0x040fe200078e20ff */
[C---:B------:R-:W-:Y:S01]  /*09f0*/  IMAD R6, R3.reuse, 0x10, R6 ;  /* 0x0000001003067824 */ /* 0x040fe200078e0206 */
[C-C-:B------:R-:W-:Y:S01]  /*0a00*/  IADD3 R28, PT, PT, R3.reuse, R28, R3.reuse ;  /* 0x0000001c031c7210 */ /* 0x140fe20007ffe003 */
[C---:B------:R-:W-:Y:S01]  /*0a10*/  IMAD R10, R3.reuse, 0x10, R10 ;  /* 0x00000010030a7824 */ /* 0x040fe200078e020a */
[C---:B------:R-:W-:Y:S01]  /*0a20*/  LEA R8, R3.reuse, R8, 0x4 ;  /* 0x0000000803087211 */ /* 0x040fe200078e20ff */
[C---:B------:R-:W-:Y:S01]  /*0a30*/  IMAD R14, R3.reuse, 0x10, R14 ;  /* 0x00000010030e7824 */ /* 0x040fe200078e020e */
[C---:B------:R-:W-:Y:S01]  /*0a40*/  IADD3 R28, PT, PT, R3.reuse, R28, R3 ;  /* 0x0000001c031c7210 */ /* 0x040fe20007ffe003 */
[C---:B------:R-:W-:Y:S01]  /*0a50*/  IMAD R26, R3.reuse, 0x10, R26 ;  /* 0x00000010031a7824 */ /* 0x040fe200078e021a */
[C---:B------:R-:W-:Y:S01]  /*0a60*/  LEA R12, R3.reuse, R12, 0x4 ;  /* 0x0000000c030c7211 */ /* 0x040fe200078e20ff */
[C---:B------:R-:W-:Y:S01]  /*0a70*/  IMAD R5, R3.reuse, 0x10, R5 ;  /* 0x0000001003057824 */ /* 0x040fe200078e0205 */
[C---:B------:R-:W-:Y:S01]  /*0a80*/  IADD3 R28, PT, PT, R3.reuse, R28, R3 ;  /* 0x0000001c031c7210 */ /* 0x040fe20007ffe003 */
[C---:B------:R-:W-:Y:S01]  /*0a90*/  IMAD R7, R3.reuse, 0x10, R7 ;  /* 0x0000001003077824 */ /* 0x040fe200078e0207 */
[----:B------:R-:W-:-:S02]  /*0aa0*/  LEA R16, R3, R16, 0x4 ;  /* 0x0000001003107211 */ /* 0x000fc400078e20ff */
[C-C-:B------:R-:W-:Y:S02]  /*0ab0*/  IADD3 R28, PT, PT, R3.reuse, R28, R3.reuse ;  /* 0x0000001c031c7210 */ /* 0x140fe40007ffe003 */
[C---:B------:R-:W-:Y:S02]  /*0ac0*/  LEA R20, R3.reuse, R20, 0x4 ;  /* 0x0000001403147211 */ /* 0x040fe400078e20ff */
[C-C-:B------:R-:W-:Y:S02]  /*0ad0*/  IADD3 R28, PT, PT, R3.reuse, R28, R3.reuse ;  /* 0x0000001c031c7210 */ /* 0x140fe40007ffe003 */
[C---:B------:R-:W-:Y:S02]  /*0ae0*/  LEA R11, R3.reuse, R11, 0x4 ;  /* 0x0000000b030b7211 */ /* 0x040fe400078e20ff */
[C---:B------:R-:W-:Y:S02]  /*0af0*/  LEA R9, R3.reuse, R9, 0x4 ;  /* 0x0000000903097211 */ /* 0x040fe400078e20ff */
[----:B------:R-:W-:Y:S01]  /*0b00*/  IADD3 R28, PT, PT, R3, R28, R3 ;  /* 0x0000001c031c7210 */ /* 0x000fe20007ffe003 */
[----:B-1----:R-:W-:-:S05]  /*0b10*/  @!P1 IMAD.IADD R0, R0, 0x1, R13 ;  /* 0x0000000100009824 */ /* 0x002fca00078e020d */
[----:B------:R2:W-:Y:S01]  /*0b20*/  @!P1 STG.E desc[UR24][R22.64], R0 ;  /* 0x0000000016009986 */ /* 0x0005e2000c101918 */
[----:B------:R-:W-:Y:S05]  /*0b30*/  BRA.U UP0, `(.L_x_1) ;  /* 0xfffffff900187547 */ /* 0x000fea000b83ffff */
.L_x_0:
[----:B------:R-:W-:Y:S05]  /*0b40*/  @!P0 EXIT ;  /* 0x000000000000894d */ /* 0x000fea0003800000 */
[----:B------:R-:W-:Y:S02]  /*0b50*/  UISETP.GE.U32.AND UP0, UPT, UR9, 0x8, UPT ;  /* 0x000000080900788c */ /* 0x000fe4000bf06070 */
[----:B------:R-:W-:-:S07]  /*0b60*/  ULOP3.LUT UR4, UR8, 0x7, URZ, 0xc0, !UPT ;  /* 0x0000000708047892 */ /* 0x000fce000f8ec0ff */
[----:B------:R-:W-:Y:S05]  /*0b70*/  BRA.U !UP0, `(.L_x_2) ;  /* 0x0000000108ec7547 */ /* 0x000fea000b800000 */
[----:B------:R-:W-:-:S13]  /*0b80*/  ISETP.GE.AND P0, PT, R28, UR7, PT ;  /* 0x000000071c007c0c */ /* 0x000fda000bf06270 */
[----:B------:R-:W1:Y:S02]  /*0b90*/  @!P0 LDC.64 R4, c[0x0][0x380] ;  /* 0x0000e000ff048b82 */ /* 0x000e640000000a00 */
[----:B-1----:R-:W-:-:S06]  /*0ba0*/  @!P0 IMAD.WIDE R4, R28, 0x4, R4 ;  /* 0x000000041c048825 */ /* 0x002fcc00078e0204 */
[----:B------:R-:W2:Y:S01]  /*0bb0*/  @!P0 LDG.E R5, desc[UR24][R4.64] ;  /* 0x0000001804058981 */ /* 0x000ea2000c1e1900 */
[----:B------:R-:W-:-:S05]  /*0bc0*/  IMAD.IADD R28, R28, 0x1, R3 ;  /* 0x000000011c1c7824 */ /* 0x000fca00078e0203 */
[----:B------:R-:W-:-:S13]  /*0bd0*/  ISETP.GE.AND P1, PT, R28, UR7, PT ;  /* 0x000000071c007c0c */ /* 0x000fda000bf26270 */
[----:B------:R-:W1:Y:S02]  /*0be0*/  @!P1 LDC.64 R6, c[0x0][0x380] ;  /* 0x0000e000ff069b82 */ /* 0x000e640000000a00 */
[----:B-1----:R-:W-:Y:S01]  /*0bf0*/  @!P1 IMAD.WIDE R6, R28, 0x4, R6 ;  /* 0x000000041c069825 */ /* 0x002fe200078e0206 */
[----:B--2---:R-:W-:-:S05]  /*0c00*/  @!P0 IADD3 R0, PT, PT, R0, R5, RZ ;  /* 0x0000000500008210 */ /* 0x004fca0007ffe0ff */
[----:B------:R1:W-:Y:S04]  /*0c10*/  @!P0 STG.E desc[UR24][R22.64], R0 ;  /* 0x0000000016008986 */ /* 0x0003e8000c101918 */
[----:B------:R-:W1:Y:S01]  /*0c20*/  @!P1 LDG.E R7, desc[UR24][R6.64] ;  /* 0x0000001806079981 */ /* 0x000e62000c1e1900 */
[----:B------:R-:W-:-:S05]  /*0c30*/  IMAD.IADD R28, R3, 0x1, R28 ;  /* 0x00000001031c7824 */ /* 0x000fca00078e021c */
[----:B------:R-:W-:-:S13]  /*0c40*/  ISETP.GE.AND P0, PT, R28, UR7, PT ;  /* 0x000000071c007c0c */ /* 0x000fda000bf06270 */
[----:B------:R-:W2:Y:S02]  /*0c50*/  @!P0 LDC.64 R8, c[0x0][0x380] ;  /* 0x0000e000ff088b82 */ /* 0x000ea40000000a00 */
[----:B--2---:R-:W-:Y:S01]  /*0c60*/  @!P0 IMAD.WIDE R4, R28, 0x4, R8 ;  /* 0x000000041c048825 */ /* 0x004fe200078e0208 */
[----:B-1----:R-:W-:-:S05]  /*0c70*/  @!P1 IADD3 R0, PT, PT, R0, R7, RZ ;  /* 0x0000000700009210 */ /* 0x002fca0007ffe0ff */
        /* <DEDUP_REMOVED lines=23> */
[----:B------:R-:W-:-:S04]  /*0df0*/  IADD3 R28, PT, PT, R3, R28, RZ ;  /* 0x0000001c031c7210 */ /* 0x000fc80007ffe0ff */
[----:B------:R-:W-:-:S13]  /*0e00*/  ISETP.GE.AND P0, PT, R28, UR7, PT ;  /* 0x000000071c007c0c */ /* 0x000fda000bf06270 */
[----:B------:R-:W2:Y:S02]  /*0e10*/  @!P0 LDC.64 R8, c[0x0][0x380] ;  /* 0x0000e000ff088b82 */ /* 0x000ea40000000a00 */
[----:B--2---:R-:W-:-:S04]  /*0e20*/  @!P0 IMAD.WIDE R4, R28, 0x4, R8 ;  /* 0x000000041c048825 */ /* 0x004fc800078e0208 */
[----:B-1----:R-:W-:-:S05]  /*0e30*/  @!P1 IMAD.IADD R0, R0, 0x1, R7 ;  /* 0x0000000100009824 */ /* 0x002fca00078e0207 */
[----:B------:R1:W-:Y:S04]  /*0e40*/  @!P1 STG.E desc[UR24][R22.64], R0 ;  /* 0x0000000016009986 */ /* 0x0003e8000c101918 */
[----:B------:R-:W1:Y:S01]  /*0e50*/  @!P0 LDG.E R5, desc[UR24][R4.64] ;  /* 0x0000001804058981 */ /* 0x000e62000c1e1900 */
[----:B------:R-:W-:Y:S01]  /*0e60*/  IADD3 R28, PT, PT, R3, R28, RZ ;  /* 0x0000001c031c7210 */ /* 0x000fe20007ffe0ff */
[----:B------:R-:W-:Y:S01]  /*0e70*/  BSSY.RECONVERGENT B0, `(.L_x_3) ;  /* 0x000000a000007945 */ /* 0x000fe20003800200 */
[----:B-1----:R-:W-:-:S05]  /*0e80*/  @!P0 IADD3 R0, PT, PT, R0, R5, RZ ;  /* 0x0000000500008210 */ /* 0x002fca0007ffe0ff */
[----:B------:R1:W-:Y:S01]  /*0e90*/  @!P0 STG.E desc[UR24][R22.64], R0 ;  /* 0x0000000016008986 */ /* 0x0003e2000c101918 */
[----:B------:R-:W-:-:S13]  /*0ea0*/  ISETP.GE.AND P0, PT, R28, UR7, PT ;  /* 0x000000071c007c0c */ /* 0x000fda000bf06270 */
[----:B-1----:R-:W-:Y:S05]  /*0eb0*/  @P0 BRA `(.L_x_4) ;  /* 0x0000000000140947 */ /* 0x002fea0003800000 */
[----:B------:R-:W1:Y:S02]  /*0ec0*/  LDC.64 R4, c[0x0][0x380] ;  /* 0x0000e000ff047b82 */ /* 0x000e640000000a00 */
[----:B-1----:R-:W-:-:S06]  /*0ed0*/  IMAD.WIDE R4, R28, 0x4, R4 ;  /* 0x000000041c047825 */ /* 0x002fcc00078e0204 */
[----:B------:R-:W2:Y:S02]  /*0ee0*/  LDG.E R5, desc[UR24][R4.64] ;  /* 0x0000001804057981 */ /* 0x000ea4000c1e1900 */
[----:B--2---:R-:W-:-:S05]  /*0ef0*/  IMAD.IADD R0, R0, 0x1, R5 ;  /* 0x0000000100007824 */ /* 0x004fca00078e0205 */
[----:B------:R1:W-:Y:S02]  /*0f00*/  STG.E desc[UR24][R22.64], R0 ;  /* 0x0000000016007986 */ /* 0x0003e4000c101918 */
.L_x_4:
[----:B------:R-:W-:Y:S05]  /*0f10*/  BSYNC.RECONVERGENT B0 ;  /* 0x0000000000007941 */ /* 0x000fea0003800200 */
.L_x_3:
[----:B------:R-:W-:-:S07]  /*0f20*/  IADD3 R28, PT, PT, R3, R28, RZ ;  /* 0x0000001c031c7210 */ /* 0x000fce0007ffe0ff */
.L_x_2:
[----:B------:R-:W-:-:S13]  /*0f30*/  ISETP.NE.AND P0, PT, RZ, UR4, PT ;  /* 0x00000004ff007c0c */ /* 0x000fda000bf05270 */
[----:B------:R-:W-:Y:S05]  /*0f40*/  @!P0 EXIT ;  /* 0x000000000000894d */ /* 0x000fea0003800000 */
[----:B------:R-:W-:Y:S02]  /*0f50*/  UISETP.GE.U32.AND UP0, UPT, UR4, 0x4, UPT ;  /* 0x000000040400788c */ /* 0x000fe4000bf06070 */
[----:B------:R-:W-:-:S07]  /*0f60*/  ULOP3.LUT UR5, UR8, 0x3, URZ, 0xc0, !UPT ;  /* 0x0000000308057892 */ /* 0x000fce000f8ec0ff */
[----:B------:R-:W-:Y:S05]  /*0f70*/  BRA.U !UP0, `(.L_x_5) ;  /* 0x00000001087c7547 */ /* 0x000fea000b800000 */
[----:B------:R-:W-:-:S13]  /*0f80*/  ISETP.GE.AND P1, PT, R28, UR7, PT ;  /* 0x000000071c007c0c */ /* 0x000fda000bf26270 */
[----:B------:R-:W3:Y:S02]  /*0f90*/  @!P1 LDC.64 R4, c[0x0][0x380] ;  /* 0x0000e000ff049b82 */ /* 0x000ee40000000a00 */
[----:B---3--:R-:W-:-:S06]  /*0fa0*/  @!P1 IMAD.WIDE R6, R28, 0x4, R4 ;  /* 0x000000041c069825 */ /* 0x008fcc00078e0204 */
[----:B------:R-:W1:Y:S01]  /*0fb0*/  @!P1 LDG.E R7, desc[UR24][R6.64] ;  /* 0x0000001806079981 */ /* 0x000e62000c1e1900 */
[----:B------:R-:W-:-:S04]  /*0fc0*/  IADD3 R2, PT, PT, R28, R3, RZ ;  /* 0x000000031c027210 */ /* 0x000fc80007ffe0ff */
[----:B------:R-:W-:-:S13]  /*0fd0*/  ISETP.GE.AND P0, PT, R2, UR7, PT ;  /* 0x0000000702007c0c */ /* 0x000fda000bf06270 */
[----:B------:R-:W3:Y:S02]  /*0fe0*/  @!P0 LDC.64 R4, c[0x0][0x380] ;  /* 0x0000e000ff048b82 */ /* 0x000ee40000000a00 */
[----:B---3--:R-:W-:-:S04]  /*0ff0*/  @!P0 IMAD.WIDE R4, R2, 0x4, R4 ;  /* 0x0000000402048825 */ /* 0x008fc800078e0204 */
[----:B-12---:R-:W-:-:S05]  /*1000*/  @!P1 IMAD.IADD R0, R0, 0x1, R7 ;  /* 0x0000000100009824 */ /* 0x006fca00078e0207 */
[----:B------:R1:W-:Y:S04]  /*1010*/  @!P1 STG.E desc[UR24][R22.64], R0 ;  /* 0x0000000016009986 */ /* 0x0003e8000c101918 */
[----:B------:R-:W1:Y:S01]  /*1020*/  @!P0 LDG.E R5, desc[UR24][R4.64] ;  /* 0x0000001804058981 */ /* 0x000e62000c1e1900 */
[----:B------:R-:W-:-:S04]  /*1030*/  IADD3 R2, PT, PT, R3, R2, RZ ;  /* 0x0000000203027210 */ /* 0x000fc80007ffe0ff */
[----:B------:R-:W-:-:S13]  /*1040*/  ISETP.GE.AND P1, PT, R2, UR7, PT ;  /* 0x0000000702007c0c */ /* 0x000fda000bf26270 */
[----:B------:R-:W2:Y:S02]  /*1050*/  @!P1 LDC.64 R8, c[0x0][0x380] ;  /* 0x0000e000ff089b82 */ /* 0x000ea40000000a00 */
[----:B--2---:R-:W-:Y:S01]  /*1060*/  @!P1 IMAD.WIDE R6, R2, 0x4, R8 ;  /* 0x0000000402069825 */ /* 0x004fe200078e0208 */
[----:B-1----:R-:W-:-:S05]  /*1070*/  @!P0 IADD3 R0, PT, PT, R0, R5, RZ ;  /* 0x0000000500008210 */ /* 0x002fca0007ffe0ff */
[----:B------:R1:W-:Y:S04]  /*1080*/  @!P0 STG.E desc[UR24][R22.64], R0 ;  /* 0x0000000016008986 */ /* 0x0003e8000c101918 */
[----:B------:R-:W1:Y:S01]  /*1090*/  @!P1 LDG.E R7, desc[UR24][R6.64] ;  /* 0x0000001806079981 */ /* 0x000e62000c1e1900 */
[----:B------:R-:W-:Y:S01]  /*10a0*/  IADD3 R2, PT, PT, R3, R2, RZ ;  /* 0x0000000203027210 */ /* 0x000fe20007ffe0ff */
[----:B------:R-:W-:Y:S03]  /*10b0*/  BSSY.RECONVERGENT B0, `(.L_x_6) ;  /* 0x000000a000007945 */ /* 0x000fe60003800200 */
[----:B------:R-:W-:Y:S01]  /*10c0*/  ISETP.GE.AND P0, PT, R2, UR7, PT ;  /* 0x0000000702007c0c */ /* 0x000fe2000bf06270 */
[----:B-1----:R-:W-:-:S05]  /*10d0*/  @!P1 IMAD.IADD R0, R0, 0x1, R7 ;  /* 0x0000000100009824 */ /* 0x002fca00078e0207 */
[----:B------:R1:W-:Y:S07]  /*10e0*/  @!P1 STG.E desc[UR24][R22.64], R0 ;  /* 0x0000000016009986 */ /* 0x0003ee000c101918 */
[----:B------:R-:W-:Y:S05]  /*10f0*/  @P0 BRA `(.L_x_7) ;  /* 0x0000000000140947 */ /* 0x000fea0003800000 */
[----:B------:R-:W2:Y:S02]  /*1100*/  LDC.64 R4, c[0x0][0x380] ;  /* 0x0000e000ff047b82 */ /* 0x000ea40000000a00 */
[----:B--2---:R-:W-:-:S06]  /*1110*/  IMAD.WIDE R4, R2, 0x4, R4 ;  /* 0x0000000402047825 */ /* 0x004fcc00078e0204 */
[----:B------:R-:W1:Y:S02]  /*1120*/  LDG.E R5, desc[UR24][R4.64] ;  /* 0x0000001804057981 */ /* 0x000e64000c1e1900 */
[----:B-1----:R-:W-:-:S05]  /*1130*/  IADD3 R0, PT, PT, R0, R5, RZ ;  /* 0x0000000500007210 */ /* 0x002fca0007ffe0ff */
[----:B------:R2:W-:Y:S02]  /*1140*/  STG.E desc[UR24][R22.64], R0 ;  /* 0x0000000016007986 */ /* 0x0005e4000c101918 */
.L_x_7:
[----:B------:R-:W-:Y:S05]  /*1150*/  BSYNC.RECONVERGENT B0 ;  /* 0x0000000000007941 */ /* 0x000fea0003800200 */
.L_x_6:
[----:B------:R-:W-:-:S07]  /*1160*/  IMAD.IADD R28, R3, 0x1, R2 ;  /* 0x00000001031c7824 */ /* 0x000fce00078e0202 */
.L_x_5:
[----:B------:R-:W-:-:S13]  /*1170*/  ISETP.NE.AND P0, PT, RZ, UR5, PT ;  /* 0x00000005ff007c0c */ /* 0x000fda000bf05270 */
[----:B------:R-:W-:Y:S05]  /*1180*/  @!P0 EXIT ;  /* 0x000000000000894d */ /* 0x000fea0003800000 */
[----:B------:R-:W3:Y:S01]  /*1190*/  LDCU UR6, c[0x0][0x390] ;  /* 0x00007200ff0677ac */ /* 0x000ee20008000800 */
[----:B------:R-:W-:-:S12]  /*11a0*/  UIADD3 UR4, UPT, UPT, -UR5, URZ, URZ ;  /* 0x000000ff05047290 */ /* 0x000fd8000fffe1ff */
.L_x_8:
[----:B---3--:R-:W-:-:S13]  /*11b0*/  ISETP.GE.AND P0, PT, R28, UR6, PT ;  /* 0x000000061c007c0c */ /* 0x008fda000bf06270 */
[----:B------:R-:W3:Y:S02]  /*11c0*/  @!P0 LDC.64 R4, c[0x0][0x380] ;  /* 0x0000e000ff048b82 */ /* 0x000ee40000000a00 */
[----:B---3--:R-:W-:-:S06]  /*11d0*/  @!P0 IMAD.WIDE R4, R28, 0x4, R4 ;  /* 0x000000041c048825 */ /* 0x008fcc00078e0204 */
[----:B------:R-:W1:Y:S01]  /*11e0*/  @!P0 LDG.E R5, desc[UR24][R4.64] ;  /* 0x0000001804058981 */ /* 0x000e62000c1e1900 */
[----:B------:R-:W-:Y:S01]  /*11f0*/  UIADD3 UR4, UPT, UPT, UR4, 0x1, URZ ;  /* 0x0000000104047890 */ /* 0x000fe2000fffe0ff */
[----:B------:R-:W-:-:S03]  /*1200*/  IADD3 R28, PT, PT, R3, R28, RZ ;  /* 0x0000001c031c7210 */ /* 0x000fc60007ffe0ff */
[----:B------:R-:W-:Y:S01]  /*1210*/  UISETP.NE.AND UP0, UPT, UR4, URZ, UPT ;  /* 0x000000ff0400728c */ /* 0x000fe2000bf05270 */
[----:B-12-4-:R-:W-:-:S05]  /*1220*/  @!P0 IADD3 R0, PT, PT, R0, R5, RZ ;  /* 0x0000000500008210 */ /* 0x016fca0007ffe0ff */
[----:B------:R4:W-:Y:S03]  /*1230*/  @!P0 STG.E desc[UR24][R22.64], R0 ;  /* 0x0000000016008986 */ /* 0x0009e6000c101918 */
[----:B------:R-:W-:Y:S05]  /*1240*/  BRA.U UP0, `(.L_x_8) ;  /* 0xfffffffd00d87547 */ /* 0x000fea000b83ffff */
[----:B------:R-:W-:Y:S05]  /*1250*/  EXIT ;  /* 0x000000000000794d */ /* 0x000fea0003800000 */
.L_x_9:
[----:B------:R-:W-:-:S00]  /*1260*/  BRA `(.L_x_9) ;  /* 0xfffffffc00fc7947 */ /* 0x000fc0000383ffff */
[----:B------:R-:W-:-:S00]  /*1270*/  NOP ;  /* 0x0000000000007918 */ /* 0x000fc00000000000 */
        /* <DEDUP_REMOVED lines=8> */
.L_x_20:


//--------------------- .text._Z14atomicShareAddPiS_i --------------------------
	.section	.text._Z14atomicShareAddPiS_i,"ax",@progbits
	.align	128
        .global         _Z14atomicShareAddPiS_i
        .type           _Z14atomicShareAddPiS_i,@function
        .size           _Z14atomicShareAddPiS_i,(.L_x_21 - _Z14atomicShareAddPiS_i)
        .other          _Z14atomicShareAddPiS_i,@"STO_CUDA_ENTRY STV_DEFAULT"
_Z14atomicShareAddPiS_i:
.text._Z14atomicShareAddPiS_i:
[----:B------:R-:W-:Y:S01]  /*0000*/  LDC R1, c[0x0][0x37c] ;  /* 0x0000df00ff017b82 */ /* 0x000fe20000000800 */
[----:B------:R-:W0:Y:S07]  /*0010*/  S2R R0, SR_CTAID.X ;  /* 0x0000000000007919 */ /* 0x000e2e0000002500 */
[----:B------:R-:W1:Y:S01]  /*0020*/  S2UR UR5, SR_CgaCtaId ;  /* 0x00000000000579c3 */ /* 0x000e620000008800 */
[----:B------:R-:W2:Y:S01]  /*0030*/  LDCU.64 UR8, c[0x0][0x358] ;  /* 0x00006b00ff0877ac */ /* 0x000ea20008000a00 */
[----:B------:R-:W3:Y:S01]  /*0040*/  S2R R3, SR_TID.X ;  /* 0x0000000000037919 */ /* 0x000ee20000002100 */
[----:B------:R-:W-:Y:S01]  /*0050*/  UMOV UR4, 0x400 ;  /* 0x0000040000047882 */ /* 0x000fe20000000000 */
[----:B------:R-:W4:Y:S01]  /*0060*/  LDCU UR7, c[0x0][0x360] ;  /* 0x00006c00ff0777ac */ /* 0x000f220008000800 */
[----:B-1----:R-:W-:Y:S01]  /*0070*/  ULEA UR4, UR5, UR4, 0x18 ;  /* 0x0000000405047291 */ /* 0x002fe2000f8ec0ff */
[----:B----4-:R-:W-:Y:S01]  /*0080*/  MOV R4, UR7 ;  /* 0x0000000700047c02 */ /* 0x010fe20008000f00 */
[----:B------:R-:W1:Y:S01]  /*0090*/  LDCU UR5, c[0x0][0x390] ;  /* 0x00007200ff0577ac */ /* 0x000e620008000800 */
[----:B0-----:R-:W-:-:S03]  /*00a0*/  ISETP.NE.AND P0, PT, R0, RZ, PT ;  /* 0x000000ff0000720c */ /* 0x001fc60003f05270 */
[----:B---3--:R-:W-:-:S05]  /*00b0*/  LEA R2, R3, UR4, 0x2 ;  /* 0x0000000403027c11 */ /* 0x008fca000f8e10ff */
[----:B------:R0:W-:Y:S05]  /*00c0*/  STS [R2], RZ ;  /* 0x000000ff02007388 */ /* 0x0001ea0000000800 */
[----:B------:R-:W3:Y:S01]  /*00d0*/  @!P0 LDC.64 R6, c[0x0][0x388] ;  /* 0x0000e200ff068b82 */ /* 0x000ee20000000a00 */
[----:B-1----:R-:W-:Y:S01]  /*00e0*/  UISETP.GE.AND UP0, UPT, UR5, -0x3fff, UPT ;  /* 0xffffc0010500788c */ /* 0x002fe2000bf06270 */
[----:B---3--:R-:W-:-:S05]  /*00f0*/  @!P0 IMAD.WIDE.U32 R6, R3, 0x4, R6 ;  /* 0x0000000403068825 */ /* 0x008fca00078e0006 */
[----:B--2---:R0:W-:Y:S03]  /*0100*/  @!P0 STG.E desc[UR8][R6.64], RZ ;  /* 0x000000ff06008986 */ /* 0x0041e6000c101908 */
[----:B------:R-:W-:Y:S05]  /*0110*/  BRA.U !UP0, `(.L_x_10) ;  /* 0x0000000508cc7547 */ /* 0x000fea000b800000 */
[----:B------:R-:W-:Y:S01]  /*0120*/  USHF.R.S32.HI UR4, URZ, 0x1f, UR5 ;  /* 0x0000001fff047899 */ /* 0x000fe20008011405 */
[----:B0-----:R-:W-:Y:S01]  /*0130*/  HFMA2 R7, -RZ, RZ, 0, 0 ;  /* 0x00000000ff077431 */ /* 0x001fe200000001ff */
[----:B------:R-:W0:Y:S01]  /*0140*/  LDCU UR10, c[0x0][0x370] ;  /* 0x00006e00ff0a77ac */ /* 0x000e220008000800 */
[----:B------:R-:W-:Y:S01]  /*0150*/  IMAD R8, R0, UR7, R3 ;  /* 0x0000000700087c24 */ /* 0x000fe2000f8e0203 */
[----:B------:R-:W-:-:S04]  /*0160*/  ULEA.HI UR4, UR4, UR5, URZ, 0xe ;  /* 0x0000000504047291 */ /* 0x000fc8000f8f70ff */
[----:B------:R-:W-:-:S04]  /*0170*/  USHF.R.S32.HI UR4, URZ, 0xe, UR4 ;  /* 0x0000000eff047899 */ /* 0x000fc80008011404 */
[----:B------:R-:W-:Y:S02]  /*0180*/  UISETP.GE.U32.AND UP1, UPT, UR4, 0xf, UPT ;  /* 0x0000000f0400788c */ /* 0x000fe4000bf26070 */
[----:B------:R-:W-:-:S04]  /*0190*/  UIADD3 UR5, UPT, UPT, UR4, 0x1, URZ ;  /* 0x0000000104057890 */ /* 0x000fc8000fffe0ff */
[----:B------:R-:W-:Y:S01]  /*01a0*/  ULOP3.LUT UR6, UR5, 0xf, URZ, 0xc0, !UPT ;  /* 0x0000000f05067892 */ /* 0x000fe2000f8ec0ff */
[----:B0-----:R-:W-:-:S03]  /*01b0*/  IMAD R5, R4, UR10, RZ ;  /* 0x0000000a04057c24 */ /* 0x001fc6000f8e02ff */
[----:B------:R-:W-:Y:S01]  /*01c0*/  UISETP.NE.AND UP0, UPT, UR6, URZ, UPT ;  /* 0x000000ff0600728c */ /* 0x000fe2000bf05270 */
[----:B------:R-:W-:Y:S10]  /*01d0*/  BRA.U !UP1, `(.L_x_11) ;  /* 0x0000000109c07547 */ /* 0x000ff4000b800000 */
[----:B------:R-:W-:Y:S01]  /*01e0*/  ULOP3.LUT UR4, UR5, 0xfffffff0, URZ, 0xc0, !UPT ;  /* 0xfffffff005047892 */ /* 0x000fe2000f8ec0ff */
[----:B------:R-:W-:-:S03]  /*01f0*/  MOV R7, RZ ;  /* 0x000000ff00077202 */ /* 0x000fc60000000f00 */
[----:B------:R-:W-:-:S12]  /*0200*/  UIADD3 UR4, UPT, UPT, -UR4, URZ, URZ ;  /* 0x000000ff04047290 */ /* 0x000fd8000fffe1ff */
.L_x_12:
[----:B------:R-:W0:Y:S02]  /*0210*/  LDC.64 R24, c[0x0][0x380] ;  /* 0x0000e000ff187b82 */ /* 0x000e240000000a00 */
[----:B0-----:R-:W-:-:S05]  /*0220*/  IMAD.WIDE R24, R8, 0x4, R24 ;  /* 0x0000000408187825 */ /* 0x001fca00078e0218 */
[----:B------:R-:W2:Y:S01]  /*0230*/  LDG.E R6, desc[UR8][R24.64] ;  /* 0x0000000818067981 */ /* 0x000ea2000c1e1900 */
[----:B------:R-:W-:-:S05]  /*0240*/  IMAD.WIDE R16, R5, 0x4, R24 ;  /* 0x0000000405107825 */ /* 0x000fca00078e0218 */
[----:B------:R0:W2:Y:S01]  /*0250*/  LDG.E R9, desc[UR8][R16.64] ;  /* 0x0000000810097981 */ /* 0x0000a2000c1e1900 */
[----:B------:R-:W-:-:S05]  /*0260*/  IMAD.WIDE R26, R5, 0x4, R16 ;  /* 0x00000004051a7825 */ /* 0x000fca00078e0210 */
[----:B------:R-:W3:Y:S01]  /*0270*/  LDG.E R24, desc[UR8][R26.64] ;  /* 0x000000081a187981 */ /* 0x000ee2000c1e1900 */
[----:B------:R-:W-:-:S05]  /*0280*/  IMAD.WIDE R18, R5, 0x4, R26 ;  /* 0x0000000405127825 */ /* 0x000fca00078e021a */
[----:B------:R1:W3:Y:S01]  /*0290*/  LDG.E R25, desc[UR8][R18.64] ;  /* 0x0000000812197981 */ /* 0x0002e2000c1e1900 */
[----:B------:R-:W-:-:S05]  /*02a0*/  IMAD.WIDE R22, R5, 0x4, R18 ;  /* 0x0000000405167825 */ /* 0x000fca00078e0212 */
[----:B------:R-:W4:Y:S01]  /*02b0*/  LDG.E R29, desc[UR8][R22.64] ;  /* 0x00000008161d7981 */ /* 0x000f22000c1e1900 */
[----:B------:R-:W-:-:S05]  /*02c0*/  IMAD.WIDE R20, R5, 0x4, R22 ;  /* 0x0000000405147825 */ /* 0x000fca00078e0216 */
[----:B------:R5:W4:Y:S01]  /*02d0*/  LDG.E R28, desc[UR8][R20.64] ;  /* 0x00000008141c7981 */ /* 0x000b22000c1e1900 */
[----:B------:R-:W-:-:S04]  /*02e0*/  IMAD.WIDE R12, R5, 0x4, R20 ;  /* 0x00000004050c7825 */ /* 0x000fc800078e0214 */
[C---:B------:R-:W-:Y:S02]  /*02f0*/  IMAD.WIDE R14, R5.reuse, 0x4, R12 ;  /* 0x00000004050e7825 */ /* 0x040fe400078e020c */
[----:B------:R-:W4:Y:S02]  /*0300*/  LDG.E R12, desc[UR8][R12.64] ;  /* 0x000000080c0c7981 */ /* 0x000f24000c1e1900 */
[C---:B------:R-:W-:Y:S02]  /*0310*/  IMAD.WIDE R10, R5.reuse, 0x4, R14 ;  /* 0x00000004050a7825 */ /* 0x040fe400078e020e */
[----:B------:R-:W4:Y:S02]  /*0320*/  LDG.E R15, desc[UR8][R14.64] ;  /* 0x000000080e0f7981 */ /* 0x000f24000c1e1900 */
[C---:B0-----:R-:W-:Y:S02]  /*0330*/  IMAD.WIDE R16, R5.reuse, 0x4, R10 ;  /* 0x0000000405107825 */ /* 0x041fe400078e020a */
[----:B------:R0:W4:Y:S02]  /*0340*/  LDG.E R13, desc[UR8][R10.64] ;  /* 0x000000080a0d7981 */ /* 0x000124000c1e1900 */
[----:B-1----:R-:W-:-:S02]  /*0350*/  IMAD.WIDE R18, R5, 0x4, R16 ;  /* 0x0000000405127825 */ /* 0x002fc400078e0210 */
[----:B------:R1:W4:Y:S02]  /*0360*/  LDG.E R14, desc[UR8][R16.64] ;  /* 0x00000008100e7981 */ /* 0x000324000c1e1900 */
[C---:B-----5:R-:W-:Y:S02]  /*0370*/  IMAD.WIDE R20, R5.reuse, 0x4, R18 ;  /* 0x0000000405147825 */ /* 0x060fe400078e0212 */
[----:B------:R-:W5:Y:S02]  /*0380*/  LDG.E R18, desc[UR8][R18.64] ;  /* 0x0000000812127981 */ /* 0x000f64000c1e1900 */
[C---:B------:R-:W-:Y:S02]  /*0390*/  IMAD.WIDE R22, R5.reuse, 0x4, R20 ;  /* 0x0000000405167825 */ /* 0x040fe400078e0214 */
[----:B------:R-:W5:Y:S02]  /*03a0*/  LDG.E R21, desc[UR8][R20.64] ;  /* 0x0000000814157981 */ /* 0x000f64000c1e1900 */
[----:B------:R-:W-:-:S02]  /*03b0*/  IMAD.WIDE R26, R5, 0x4, R22 ;  /* 0x00000004051a7825 */ /* 0x000fc400078e0216 */
[----:B------:R-:W5:Y:S02]  /*03c0*/  LDG.E R22, desc[UR8][R22.64] ;  /* 0x0000000816167981 */ /* 0x000f64000c1e1900 */
[C---:B0-----:R-:W-:Y:S02]  /*03d0*/  IMAD.WIDE R10, R5.reuse, 0x4, R26 ;  /* 0x00000004050a7825 */ /* 0x041fe400078e021a */
[----:B------:R-:W5:Y:S02]  /*03e0*/  LDG.E R27, desc[UR8][R26.64] ;  /* 0x000000081a1b7981 */ /* 0x000f64000c1e1900 */
[----:B-1----:R-:W-:Y:S02]  /*03f0*/  IMAD.WIDE R16, R5, 0x4, R10 ;  /* 0x0000000405107825 */ /* 0x002fe400078e020a */
[----:B------:R-:W5:Y:S04]  /*0400*/  LDG.E R10, desc[UR8][R10.64] ;  /* 0x000000080a0a7981 */ /* 0x000f68000c1e1900 */
[----:B------:R-:W5:Y:S01]  /*0410*/  LDG.E R17, desc[UR8][R16.64] ;  /* 0x0000000810117981 */ /* 0x000f62000c1e1900 */
[----:B------:R-:W-:-:S04]  /*0420*/  UIADD3 UR4, UPT, UPT, UR4, 0x10, URZ ;  /* 0x0000001004047890 */ /* 0x000fc8000fffe0ff */
[----:B------:R-:W-:Y:S01]  /*0430*/  UISETP.NE.AND UP1, UPT, UR4, URZ, UPT ;  /* 0x000000ff0400728c */ /* 0x000fe2000bf25270 */
[----:B------:R-:W-:Y:S02]  /*0440*/  LEA R8, R5, R8, 0x4 ;  /* 0x0000000805087211 */ /* 0x000fe400078e20ff */
[----:B--2---:R-:W-:-:S04]  /*0450*/  IADD3 R6, PT, PT, R9, R7, R6 ;  /* 0x0000000709067210 */ /* 0x004fc80007ffe006 */
[----:B---3--:R-:W-:-:S04]  /*0460*/  IADD3 R6, PT, PT, R25, R6, R24 ;  /* 0x0000000619067210 */ /* 0x008fc80007ffe018 */
[----:B----4-:R-:W-:-:S04]  /*0470*/  IADD3 R6, PT, PT, R28, R6, R29 ;  /* 0x000000061c067210 */ /* 0x010fc80007ffe01d */
[----:B------:R-:W-:-:S04]  /*0480*/  IADD3 R6, PT, PT, R15, R6, R12 ;  /* 0x000000060f067210 */ /* 0x000fc80007ffe00c */
[----:B------:R-:W-:-:S04]  /*0490*/  IADD3 R6, PT, PT, R14, R6, R13 ;  /* 0x000000060e067210 */ /* 0x000fc80007ffe00d */
[----:B-----5:R-:W-:-:S04]  /*04a0*/  IADD3 R6, PT, PT, R21, R6, R18 ;  /* 0x0000000615067210 */ /* 0x020fc80007ffe012 */
[----:B------:R-:W-:-:S04]  /*04b0*/  IADD3 R6, PT, PT, R27, R6, R22 ;  /* 0x000000061b067210 */ /* 0x000fc80007ffe016 */
[----:B------:R-:W-:Y:S01]  /*04c0*/  IADD3 R7, PT, PT, R17, R6, R10 ;  /* 0x0000000611077210 */ /* 0x000fe20007ffe00a */
[----:B------:R-:W-:Y:S06]  /*04d0*/  BRA.U UP1, `(.L_x_12) ;  /* 0xfffffffd014c7547 */ /* 0x000fec000b83ffff */
.L_x_11:
[----:B------:R-:W-:Y:S05]  /*04e0*/  BRA.U !UP0, `(.L_x_13) ;  /* 0x0000000108d47547 */ /* 0x000fea000b800000 */
[----:B------:R-:W-:Y:S02]  /*04f0*/  UISETP.GE.U32.AND UP0, UPT, UR6, 0x8, UPT ;  /* 0x000000080600788c */ /* 0x000fe4000bf06070 */
[----:B------:R-:W-:-:S04]  /*0500*/  ULOP3.LUT UR4, UR5, 0x7, URZ, 0xc0, !UPT ;  /* 0x0000000705047892 */ /* 0x000fc8000f8ec0ff */
[----:B------:R-:W-:-:S03]  /*0510*/  UISETP.NE.AND UP1, UPT, UR4, URZ, UPT ;  /* 0x000000ff0400728c */ /* 0x000fc6000bf25270 */
[----:B------:R-:W-:Y:S08]  /*0520*/  BRA.U !UP0, `(.L_x_14) ;  /* 0x0000000108587547 */ /* 0x000ff0000b800000 */
[----:B------:R-:W0:Y:S02]  /*0530*/  LDC.64 R22, c[0x0][0x380] ;  /* 0x0000e000ff167b82 */ /* 0x000e240000000a00 */
[----:B0-----:R-:W-:-:S04]  /*0540*/  IMAD.WIDE R22, R8, 0x4, R22 ;  /* 0x0000000408167825 */ /* 0x001fc800078e0216 */
[C---:B------:R-:W-:Y:S02]  /*0550*/  IMAD.WIDE R24, R5.reuse, 0x4, R22 ;  /* 0x0000000405187825 */ /* 0x040fe400078e0216 */
[----:B------:R-:W2:Y:S02]  /*0560*/  LDG.E R22, desc[UR8][R22.64] ;  /* 0x0000000816167981 */ /* 0x000ea4000c1e1900 */
[C---:B------:R-:W-:Y:S02]  /*0570*/  IMAD.WIDE R12, R5.reuse, 0x4, R24 ;  /* 0x00000004050c7825 */ /* 0x040fe400078e0218 */
[----:B------:R-:W2:Y:S02]  /*0580*/  LDG.E R24, desc[UR8][R24.64] ;  /* 0x0000000818187981 */ /* 0x000ea4000c1e1900 */
[C---:B------:R-:W-:Y:S02]  /*0590*/  IMAD.WIDE R16, R5.reuse, 0x4, R12 ;  /* 0x0000000405107825 */ /* 0x040fe400078e020c */
[----:B------:R-:W3:Y:S02]  /*05a0*/  LDG.E R12, desc[UR8][R12.64] ;  /* 0x000000080c0c7981 */ /* 0x000ee4000c1e1900 */
[----:B------:R-:W-:-:S02]  /*05b0*/  IMAD.WIDE R14, R5, 0x4, R16 ;  /* 0x00000004050e7825 */ /* 0x000fc400078e0210 */
[----:B------:R-:W3:Y:S02]  /*05c0*/  LDG.E R16, desc[UR8][R16.64] ;  /* 0x0000000810107981 */ /* 0x000ee4000c1e1900 */
[C---:B------:R-:W-:Y:S02]  /*05d0*/  IMAD.WIDE R10, R5.reuse, 0x4, R14 ;  /* 0x00000004050a7825 */ /* 0x040fe400078e020e */
[----:B------:R-:W4:Y:S02]  /*05e0*/  LDG.E R14, desc[UR8][R14.64] ;  /* 0x000000080e0e7981 */ /* 0x000f24000c1e1900 */
[C---:B------:R-:W-:Y:S02]  /*05f0*/  IMAD.WIDE R18, R5.reuse, 0x4, R10 ;  /* 0x0000000405127825 */ /* 0x040fe400078e020a */
[----:B------:R-:W4:Y:S02]  /*0600*/  LDG.E R10, desc[UR8][R10.64] ;  /* 0x000000080a0a7981 */ /* 0x000f24000c1e1900 */
[----:B------:R-:W-:-:S02]  /*0610*/  IMAD.WIDE R20, R5, 0x4, R18 ;  /* 0x0000000405147825 */ /* 0x000fc400078e0212 */
[----:B------:R-:W5:Y:S04]  /*0620*/  LDG.E R18, desc[UR8][R18.64] ;  /* 0x0000000812127981 */ /* 0x000f68000c1e1900 */
[----:B------:R-:W5:Y:S01]  /*0630*/  LDG.E R20, desc[UR8][R20.64] ;  /* 0x0000000814147981 */ /* 0x000f62000c1e1900 */
[----:B------:R-:W-:Y:S02]  /*0640*/  LEA R8, R5, R8, 0x3 ;  /* 0x0000000805087211 */ /* 0x000fe400078e18ff */
[----:B--2---:R-:W-:-:S04]  /*0650*/  IADD3 R7, PT, PT, R24, R7, R22 ;  /* 0x0000000718077210 */ /* 0x004fc80007ffe016 */
[----:B---3--:R-:W-:-:S04]  /*0660*/  IADD3 R7, PT, PT, R16, R7, R12 ;  /* 0x0000000710077210 */ /* 0x008fc80007ffe00c */
[----:B----4-:R-:W-:-:S04]  /*0670*/  IADD3 R7, PT, PT, R10, R7, R14 ;  /* 0x000000070a077210 */ /* 0x010fc80007ffe00e */
[----:B-----5:R-:W-:-:S07]  /*0680*/  IADD3 R7, PT, PT, R20, R7, R18 ;  /* 0x0000000714077210 */ /* 0x020fce0007ffe012 */
.L_x_14:
        /* <DEDUP_REMOVED lines=12> */
[----:B------:R-:W3:Y:S04]  /*0750*/  LDG.E R14, desc[UR8][R14.64] ;  /* 0x000000080e0e7981 */ /* 0x000ee8000c1e1900 */
[----:B------:R-:W3:Y:S01]  /*0760*/  LDG.E R16, desc[UR8][R16.64] ;  /* 0x0000000810107981 */ /* 0x000ee2000c1e1900 */
[----:B------:R-:W-:-:S02]  /*0770*/  LEA R8, R5, R8, 0x2 ;  /* 0x0000000805087211 */ /* 0x000fc400078e10ff */
[----:B--2---:R-:W-:-:S04]  /*0780*/  IADD3 R7, PT, PT, R12, R7, R10 ;  /* 0x000000070c077210 */ /* 0x004fc80007ffe00a */
[----:B---3--:R-:W-:-:S07]  /*0790*/  IADD3 R7, PT, PT, R16, R7, R14 ;  /* 0x0000000710077210 */ /* 0x008fce0007ffe00e */
.L_x_15:
[----:B------:R-:W-:Y:S05]  /*07a0*/  BRA.U !UP1, `(.L_x_13) ;  /* 0x0000000109247547 */ /* 0x000fea000b800000 */
[----:B------:R-:W0:Y:S01]  /*07b0*/  LDC.64 R10, c[0x0][0x380] ;  /* 0x0000e000ff0a7b82 */ /* 0x000e220000000a00 */
[----:B------:R-:W-:-:S12]  /*07c0*/  UIADD3 UR5, UPT, UPT, -UR5, URZ, URZ ;  /* 0x000000ff05057290 */ /* 0x000fd8000fffe1ff */
.L_x_16:
[----:B0-----:R-:W-:-:S06]  /*07d0*/  IMAD.WIDE R12, R8, 0x4, R10 ;  /* 0x00000004080c7825 */ /* 0x001fcc00078e020a */
[----:B------:R-:W2:Y:S01]  /*07e0*/  LDG.E R12, desc[UR8][R12.64] ;  /* 0x000000080c0c7981 */ /* 0x000ea2000c1e1900 */
[----:B------:R-:W-:Y:S01]  /*07f0*/  UIADD3 UR5, UPT, UPT, UR5, 0x1, URZ ;  /* 0x0000000105057890 */ /* 0x000fe2000fffe0ff */
[----:B------:R-:W-:-:S03]  /*0800*/  IADD3 R8, PT, PT, R5, R8, RZ ;  /* 0x0000000805087210 */ /* 0x000fc60007ffe0ff */
[----:B------:R-:W-:Y:S01]  /*0810*/  UISETP.NE.AND UP0, UPT, UR5, URZ, UPT ;  /* 0x000000ff0500728c */ /* 0x000fe2000bf05270 */
[----:B--2---:R-:W-:-:S08]  /*0820*/  IADD3 R7, PT, PT, R12, R7, RZ ;  /* 0x000000070c077210 */ /* 0x004fd00007ffe0ff */
[----:B------:R-:W-:Y:S05]  /*0830*/  BRA.U UP0, `(.L_x_16) ;  /* 0xfffffffd00e47547 */ /* 0x000fea000b83ffff */
.L_x_13:
[----:B------:R1:W-:Y:S02]  /*0840*/  STS [R2], R7 ;  /* 0x0000000702007388 */ /* 0x0003e40000000800 */
.L_x_10:
[----:B------:R-:W-:Y:S01]  /*0850*/  BAR.SYNC.DEFER_BLOCKING 0x0 ;  /* 0x0000000000007b1d */ /* 0x000fe20000010000 */
[----:B------:R-:W-:Y:S02]  /*0860*/  ISETP.GE.U32.AND P1, PT, R4, 0x2, PT ;  /* 0x000000020400780c */ /* 0x000fe40003f26070 */
[----:B------:R-:W-:-:S11]  /*0870*/  ISETP.NE.AND P0, PT, R3, RZ, PT ;  /* 0x000000ff0300720c */ /* 0x000fd60003f05270 */
[----:B------:R-:W-:Y:S05]  /*0880*/  @!P1 BRA `(.L_x_17) ;  /* 0x00000000002c9947 */ /* 0x000fea0003800000 */
.L_x_18:
[----:B01----:R-:W-:-:S04]  /*0890*/  SHF.R.U32.HI R7, RZ, 0x1, R4 ;  /* 0x00000001ff077819 */ /* 0x003fc80000011604 */
[----:B------:R-:W-:-:S13]  /*08a0*/  ISETP.GE.U32.AND P1, PT, R3, R7, PT ;  /* 0x000000070300720c */ /* 0x000fda0003f26070 */
[----:B------:R-:W-:Y:S01]  /*08b0*/  @!P1 LEA R6, R7, R2, 0x2 ;  /* 0x0000000207069211 */ /* 0x000fe200078e10ff */
[----:B------:R-:W-:Y:S05]  /*08c0*/  @!P1 LDS R5, [R2] ;  /* 0x0000000002059984 */ /* 0x000fea0000000800 */
[----:B------:R-:W0:Y:S02]  /*08d0*/  @!P1 LDS R6, [R6] ;  /* 0x0000000006069984 */ /* 0x000e240000000800 */
[----:B0-----:R-:W-:-:S05]  /*08e0*/  @!P1 IADD3 R5, PT, PT, R5, R6, RZ ;  /* 0x0000000605059210 */ /* 0x001fca0007ffe0ff */
[----:B------:R2:W-:Y:S01]  /*08f0*/  @!P1 STS [R2], R5 ;  /* 0x0000000502009388 */ /* 0x0005e20000000800 */
[----:B------:R-:W-:Y:S01]  /*0900*/  BAR.SYNC.DEFER_BLOCKING 0x0 ;  /* 0x0000000000007b1d */ /* 0x000fe20000010000 */
[----:B------:R-:W-:Y:S02]  /*0910*/  ISETP.GT.U32.AND P1, PT, R4, 0x3, PT ;  /* 0x000000030400780c */ /* 0x000fe40003f24070 */
[----:B------:R-:W-:-:S11]  /*0920*/  MOV R4, R7 ;  /* 0x0000000700047202 */ /* 0x000fd60000000f00 */
[----:B--2---:R-:W-:Y:S05]  /*0930*/  @P1 BRA `(.L_x_18) ;  /* 0xfffffffc00d41947 */ /* 0x004fea000383ffff */
.L_x_17:
[----:B------:R-:W-:Y:S05]  /*0940*/  @P0 EXIT ;  /* 0x000000000000094d */ /* 0x000fea0003800000 */
[----:B------:R-:W2:Y:S01]  /*0950*/  S2UR UR5, SR_CgaCtaId ;  /* 0x00000000000579c3 */ /* 0x000ea20000008800 */
[----:B------:R-:W-:-:S07]  /*0960*/  UMOV UR4, 0x400 ;  /* 0x0000040000047882 */ /* 0x000fce0000000000 */
[----:B01----:R-:W0:Y:S01]  /*0970*/  LDC.64 R2, c[0x0][0x388] ;  /* 0x0000e200ff027b82 */ /* 0x003e220000000a00 */
[----:B--2---:R-:W-:Y:S01]  /*0980*/  ULEA UR4, UR5, UR4, 0x18 ;  /* 0x0000000405047291 */ /* 0x004fe2000f8ec0ff */
[----:B0-----:R-:W-:-:S08]  /*0990*/  IMAD.WIDE.U32 R2, R0, 0x4, R2 ;  /* 0x0000000400027825 */ /* 0x001fd000078e0002 */
[----:B------:R-:W0:Y:S04]  /*09a0*/  LDS R5, [UR4] ;  /* 0x00000004ff057984 */ /* 0x000e280008000800 */
[----:B0-----:R-:W-:Y:S01]  /*09b0*/  STG.E desc[UR8][R2.64], R5 ;  /* 0x0000000502007986 */ /* 0x001fe2000c101908 */
[----:B------:R-:W-:Y:S05]  /*09c0*/  EXIT ;  /* 0x000000000000794d */ /* 0x000fea0003800000 */
.L_x_19:
        /* <DEDUP_REMOVED lines=11> */
.L_x_21:


//--------------------- .nv.shared.reserved.0     --------------------------
	.section	.nv.shared.reserved.0,"aw",@nobits
	.weak		__nv_reservedSMEM_offset_0_alias
	.size		__nv_reservedSMEM_offset_0_alias, 0, 64
	.other		__nv_reservedSMEM_offset_0_alias,@"STO_CUDA_RESERVED_SHARED STV_DEFAULT"
__nv_reservedSMEM_offset_0_alias:
	.zero		0
	.zero		64


//--------------------- .nv.shared._Z14atomicShareAddPiS_i --------------------------
	.section	.nv.shared._Z14atomicShareAddPiS_i,"aw",@nobits
	.sectionflags	@""
	.align	4
.nv.shared._Z14atomicShareAddPiS_i:
	.zero		1536


//--------------------- .nv.constant0._Z9atomicAddPiS_i --------------------------
	.section	.nv.constant0._Z9atomicAddPiS_i,"a",@progbits
	.sectionflags	@""
	.align	4
.nv.constant0._Z9atomicAddPiS_i:
	.zero		916


//--------------------- .nv.constant0._Z14atomicShareAddPiS_i --------------------------
	.section	.nv.constant0._Z14atomicShareAddPiS_i,"a",@progbits
	.sectionflags	@""
	.align	4
.nv.constant0._Z14atomicShareAddPiS_i:
	.zero		916


//--------------------- SYMBOLS --------------------------

	.type		.nv.reservedSmem.offset0,@object
	.size		.nv.reservedSmem.offset0,0x4
	.type		.nv.reservedSmem.cap,@object
	.size		.nv.reservedSmem.cap,0x4
